//
// Generated by NVIDIA NVVM Compiler
//
// Compiler Build ID: CL-36424714
// Cuda compilation tools, release 13.0, V13.0.88
// Based on NVVM 20.0.0
//

.version 9.0
.target sm_100
.address_size 64

	// .globl	_Z10matmul_gpuILi2EEvPfPKfS2_i

.visible .entry _Z10matmul_gpuILi2EEvPfPKfS2_i(
	.param .u64 .ptr .align 1 _Z10matmul_gpuILi2EEvPfPKfS2_i_param_0,
	.param .u64 .ptr .align 1 _Z10matmul_gpuILi2EEvPfPKfS2_i_param_1,
	.param .u64 .ptr .align 1 _Z10matmul_gpuILi2EEvPfPKfS2_i_param_2,
	.param .u32 _Z10matmul_gpuILi2EEvPfPKfS2_i_param_3
)
{
	.reg .pred 	%p<8>;
	.reg .b32 	%r<43>;
	.reg .b32 	%f<92>;
	.reg .b64 	%rd<54>;

	ld.param.u64 	%rd10, [_Z10matmul_gpuILi2EEvPfPKfS2_i_param_1];
	ld.param.u64 	%rd11, [_Z10matmul_gpuILi2EEvPfPKfS2_i_param_2];
	ld.param.u32 	%r17, [_Z10matmul_gpuILi2EEvPfPKfS2_i_param_3];
	cvta.to.global.u64 	%rd1, %rd10;
	cvta.to.global.u64 	%rd2, %rd11;
	mov.u32 	%r18, %ctaid.y;
	mov.u32 	%r19, %ntid.y;
	mov.u32 	%r20, %tid.y;
	mad.lo.s32 	%r21, %r18, %r19, %r20;
	shl.b32 	%r1, %r21, 1;
	mov.u32 	%r22, %ctaid.x;
	mov.u32 	%r23, %ntid.x;
	mov.u32 	%r24, %tid.x;
	mad.lo.s32 	%r25, %r22, %r23, %r24;
	shl.b32 	%r2, %r25, 1;
	setp.lt.s32 	%p1, %r17, 1;
	mov.f32 	%f88, 0f00000000;
	mov.f32 	%f89, %f88;
	mov.f32 	%f90, %f88;
	mov.f32 	%f91, %f88;
	@%p1 bra 	$L__BB0_9;
	and.b32  	%r3, %r17, 3;
	setp.lt.u32 	%p2, %r17, 4;
	mov.b32 	%r42, 0;
	mov.f32 	%f88, 0f00000000;
	@%p2 bra 	$L__BB0_4;
	and.b32  	%r42, %r17, 2147483644;
	mul.lo.s32 	%r27, %r1, %r17;
	neg.s32 	%r40, %r42;
	add.s32 	%r39, %r27, %r17;
	mul.wide.u32 	%rd12, %r17, 12;
	add.s64 	%rd3, %rd2, %rd12;
	shl.b32 	%r7, %r17, 2;
	mul.wide.u32 	%rd13, %r17, 8;
	add.s64 	%rd4, %rd2, %rd13;
	mul.wide.u32 	%rd14, %r17, 4;
	add.s64 	%rd5, %rd2, %rd14;
	mul.wide.u32 	%rd15, %r27, 4;
	add.s64 	%rd16, %rd15, %rd1;
	add.s64 	%rd53, %rd16, 8;
	mov.f32 	%f88, 0f00000000;
	mov.u32 	%r38, %r2;
	mov.f32 	%f89, %f88;
	mov.f32 	%f90, %f88;
	mov.f32 	%f91, %f88;
$L__BB0_3:
	.pragma "nounroll";
	mul.wide.s32 	%rd17, %r38, 4;
	add.s64 	%rd18, %rd3, %rd17;
	add.s64 	%rd19, %rd4, %rd17;
	add.s64 	%rd20, %rd5, %rd17;
	add.s64 	%rd21, %rd2, %rd17;
	ld.global.f32 	%f32, [%rd53+-8];
	mul.wide.u32 	%rd22, %r39, 4;
	add.s64 	%rd23, %rd1, %rd22;
	ld.global.f32 	%f33, [%rd23];
	ld.global.f32 	%f34, [%rd21];
	ld.global.f32 	%f35, [%rd21+4];
	fma.rn.f32 	%f36, %f32, %f34, %f91;
	fma.rn.f32 	%f37, %f32, %f35, %f90;
	fma.rn.f32 	%f38, %f33, %f34, %f89;
	fma.rn.f32 	%f39, %f33, %f35, %f88;
	ld.global.f32 	%f40, [%rd53+-4];
	ld.global.f32 	%f41, [%rd23+4];
	ld.global.f32 	%f42, [%rd20];
	ld.global.f32 	%f43, [%rd20+4];
	fma.rn.f32 	%f44, %f40, %f42, %f36;
	fma.rn.f32 	%f45, %f40, %f43, %f37;
	fma.rn.f32 	%f46, %f41, %f42, %f38;
	fma.rn.f32 	%f47, %f41, %f43, %f39;
	ld.global.f32 	%f48, [%rd53];
	ld.global.f32 	%f49, [%rd23+8];
	ld.global.f32 	%f50, [%rd19];
	ld.global.f32 	%f51, [%rd19+4];
	fma.rn.f32 	%f52, %f48, %f50, %f44;
	fma.rn.f32 	%f53, %f48, %f51, %f45;
	fma.rn.f32 	%f54, %f49, %f50, %f46;
	fma.rn.f32 	%f55, %f49, %f51, %f47;
	ld.global.f32 	%f56, [%rd53+4];
	ld.global.f32 	%f57, [%rd23+12];
	ld.global.f32 	%f58, [%rd18];
	ld.global.f32 	%f59, [%rd18+4];
	fma.rn.f32 	%f91, %f56, %f58, %f52;
	fma.rn.f32 	%f90, %f56, %f59, %f53;
	fma.rn.f32 	%f89, %f57, %f58, %f54;
	fma.rn.f32 	%f88, %f57, %f59, %f55;
	add.s32 	%r40, %r40, 4;
	add.s32 	%r39, %r39, 4;
	add.s32 	%r38, %r38, %r7;
	add.s64 	%rd53, %rd53, 16;
	setp.ne.s32 	%p3, %r40, 0;
	@%p3 bra 	$L__BB0_3;
$L__BB0_4:
	setp.eq.s32 	%p4, %r3, 0;
	@%p4 bra 	$L__BB0_9;
	setp.eq.s32 	%p5, %r3, 1;
	@%p5 bra 	$L__BB0_7;
	mul.lo.s32 	%r28, %r1, %r17;
	add.s32 	%r29, %r28, %r42;
	mul.wide.u32 	%rd24, %r29, 4;
	add.s64 	%rd25, %rd1, %rd24;
	ld.global.f32 	%f60, [%rd25];
	add.s32 	%r30, %r28, %r17;
	add.s32 	%r31, %r29, %r17;
	mul.wide.u32 	%rd26, %r31, 4;
	add.s64 	%rd27, %rd1, %rd26;
	ld.global.f32 	%f61, [%rd27];
	mad.lo.s32 	%r32, %r42, %r17, %r2;
	mul.wide.s32 	%rd28, %r32, 4;
	add.s64 	%rd29, %rd2, %rd28;
	ld.global.f32 	%f62, [%rd29];
	ld.global.f32 	%f63, [%rd29+4];
	fma.rn.f32 	%f64, %f60, %f62, %f91;
	fma.rn.f32 	%f65, %f60, %f63, %f90;
	fma.rn.f32 	%f66, %f61, %f62, %f89;
	fma.rn.f32 	%f67, %f61, %f63, %f88;
	cvt.u64.u32 	%rd30, %r28;
	cvt.u64.u32 	%rd31, %r42;
	add.s64 	%rd32, %rd30, %rd31;
	shl.b64 	%rd33, %rd32, 2;
	add.s64 	%rd34, %rd1, %rd33;
	ld.global.f32 	%f68, [%rd34+4];
	cvt.u64.u32 	%rd35, %r30;
	add.s64 	%rd36, %rd35, %rd31;
	shl.b64 	%rd37, %rd36, 2;
	add.s64 	%rd38, %rd1, %rd37;
	ld.global.f32 	%f69, [%rd38+4];
	mul.wide.u32 	%rd39, %r17, 4;
	add.s64 	%rd40, %rd29, %rd39;
	ld.global.f32 	%f70, [%rd40];
	ld.global.f32 	%f71, [%rd40+4];
	fma.rn.f32 	%f91, %f68, %f70, %f64;
	fma.rn.f32 	%f90, %f68, %f71, %f65;
	fma.rn.f32 	%f89, %f69, %f70, %f66;
	fma.rn.f32 	%f88, %f69, %f71, %f67;
	add.s32 	%r42, %r42, 2;
$L__BB0_7:
	and.b32  	%r33, %r17, 1;
	setp.eq.b32 	%p6, %r33, 1;
	not.pred 	%p7, %p6;
	@%p7 bra 	$L__BB0_9;
	mad.lo.s32 	%r34, %r1, %r17, %r42;
	mul.wide.u32 	%rd41, %r34, 4;
	add.s64 	%rd42, %rd1, %rd41;
	ld.global.f32 	%f72, [%rd42];
	add.s32 	%r35, %r34, %r17;
	mul.wide.u32 	%rd43, %r35, 4;
	add.s64 	%rd44, %rd1, %rd43;
	ld.global.f32 	%f73, [%rd44];
	mad.lo.s32 	%r36, %r42, %r17, %r2;
	mul.wide.s32 	%rd45, %r36, 4;
	add.s64 	%rd46, %rd2, %rd45;
	ld.global.f32 	%f74, [%rd46];
	ld.global.f32 	%f75, [%rd46+4];
	fma.rn.f32 	%f91, %f72, %f74, %f91;
	fma.rn.f32 	%f90, %f72, %f75, %f90;
	fma.rn.f32 	%f89, %f73, %f74, %f89;
	fma.rn.f32 	%f88, %f73, %f75, %f88;
$L__BB0_9:
	ld.param.u64 	%rd52, [_Z10matmul_gpuILi2EEvPfPKfS2_i_param_0];
	cvta.to.global.u64 	%rd47, %rd52;
	mad.lo.s32 	%r37, %r1, %r17, %r2;
	mul.wide.s32 	%rd48, %r37, 4;
	add.s64 	%rd49, %rd47, %rd48;
	st.global.f32 	[%rd49], %f91;
	st.global.f32 	[%rd49+4], %f90;
	mul.wide.s32 	%rd50, %r17, 4;
	add.s64 	%rd51, %rd49, %rd50;
	st.global.f32 	[%rd51], %f89;
	st.global.f32 	[%rd51+4], %f88;
	ret;

}
	// .globl	_Z10matmul_gpuILi4EEvPfPKfS2_i
.visible .entry _Z10matmul_gpuILi4EEvPfPKfS2_i(
	.param .u64 .ptr .align 1 _Z10matmul_gpuILi4EEvPfPKfS2_i_param_0,
	.param .u64 .ptr .align 1 _Z10matmul_gpuILi4EEvPfPKfS2_i_param_1,
	.param .u64 .ptr .align 1 _Z10matmul_gpuILi4EEvPfPKfS2_i_param_2,
	.param .u32 _Z10matmul_gpuILi4EEvPfPKfS2_i_param_3
)
{
	.reg .pred 	%p<6>;
	.reg .b32 	%r<50>;
	.reg .b32 	%f<172>;
	.reg .b64 	%rd<39>;

	ld.param.u64 	%rd4, [_Z10matmul_gpuILi4EEvPfPKfS2_i_param_1];
	ld.param.u32 	%r22, [_Z10matmul_gpuILi4EEvPfPKfS2_i_param_3];
	cvta.to.global.u64 	%rd1, %rd4;
	mov.u32 	%r23, %ctaid.y;
	mov.u32 	%r24, %ntid.y;
	mov.u32 	%r25, %tid.y;
	mad.lo.s32 	%r26, %r23, %r24, %r25;
	shl.b32 	%r1, %r26, 2;
	mov.u32 	%r27, %ctaid.x;
	mov.u32 	%r28, %ntid.x;
	mov.u32 	%r29, %tid.x;
	mad.lo.s32 	%r30, %r27, %r28, %r29;
	shl.b32 	%r2, %r30, 2;
	setp.lt.s32 	%p1, %r22, 1;
	mov.f32 	%f140, 0f00000000;
	mov.f32 	%f141, %f140;
	mov.f32 	%f142, %f140;
	mov.f32 	%f143, %f140;
	mov.f32 	%f144, %f140;
	mov.f32 	%f145, %f140;
	mov.f32 	%f146, %f140;
	mov.f32 	%f147, %f140;
	mov.f32 	%f148, %f140;
	mov.f32 	%f149, %f140;
	mov.f32 	%f150, %f140;
	mov.f32 	%f151, %f140;
	mov.f32 	%f152, %f140;
	mov.f32 	%f153, %f140;
	mov.f32 	%f154, %f140;
	mov.f32 	%f155, %f140;
	@%p1 bra 	$L__BB1_6;
	setp.eq.s32 	%p2, %r22, 1;
	mov.b32 	%r49, 0;
	mov.f32 	%f140, 0f00000000;
	@%p2 bra 	$L__BB1_4;
	mul.lo.s32 	%r44, %r1, %r22;
	and.b32  	%r32, %r22, 2147483646;
	neg.s32 	%r48, %r32;
	add.s32 	%r47, %r44, %r22;
	add.s32 	%r33, %r1, 2;
	mul.lo.s32 	%r46, %r22, %r33;
	add.s32 	%r34, %r1, 3;
	mul.lo.s32 	%r45, %r22, %r34;
	mov.f32 	%f140, 0f00000000;
	mul.wide.u32 	%rd16, %r22, 4;
	mov.u32 	%r43, %r2;
	mov.f32 	%f141, %f140;
	mov.f32 	%f142, %f140;
	mov.f32 	%f143, %f140;
	mov.f32 	%f144, %f140;
	mov.f32 	%f145, %f140;
	mov.f32 	%f146, %f140;
	mov.f32 	%f147, %f140;
	mov.f32 	%f148, %f140;
	mov.f32 	%f149, %f140;
	mov.f32 	%f150, %f140;
	mov.f32 	%f151, %f140;
	mov.f32 	%f152, %f140;
	mov.f32 	%f153, %f140;
	mov.f32 	%f154, %f140;
	mov.f32 	%f155, %f140;
$L__BB1_3:
	ld.param.u64 	%rd37, [_Z10matmul_gpuILi4EEvPfPKfS2_i_param_2];
	and.b32  	%r49, %r22, 2147483646;
	mul.wide.u32 	%rd5, %r44, 4;
	add.s64 	%rd6, %rd1, %rd5;
	ld.global.f32 	%f84, [%rd6];
	mul.wide.u32 	%rd7, %r47, 4;
	add.s64 	%rd8, %rd1, %rd7;
	ld.global.f32 	%f85, [%rd8];
	mul.wide.u32 	%rd9, %r46, 4;
	add.s64 	%rd10, %rd1, %rd9;
	ld.global.f32 	%f86, [%rd10];
	mul.wide.u32 	%rd11, %r45, 4;
	add.s64 	%rd12, %rd1, %rd11;
	ld.global.f32 	%f87, [%rd12];
	cvta.to.global.u64 	%rd13, %rd37;
	mul.wide.s32 	%rd14, %r43, 4;
	add.s64 	%rd15, %rd13, %rd14;
	ld.global.f32 	%f88, [%rd15];
	ld.global.f32 	%f89, [%rd15+4];
	ld.global.f32 	%f90, [%rd15+8];
	ld.global.f32 	%f91, [%rd15+12];
	fma.rn.f32 	%f92, %f84, %f88, %f155;
	fma.rn.f32 	%f93, %f84, %f89, %f154;
	fma.rn.f32 	%f94, %f84, %f90, %f153;
	fma.rn.f32 	%f95, %f84, %f91, %f152;
	fma.rn.f32 	%f96, %f85, %f88, %f151;
	fma.rn.f32 	%f97, %f85, %f89, %f150;
	fma.rn.f32 	%f98, %f85, %f90, %f149;
	fma.rn.f32 	%f99, %f85, %f91, %f148;
	fma.rn.f32 	%f100, %f86, %f88, %f147;
	fma.rn.f32 	%f101, %f86, %f89, %f146;
	fma.rn.f32 	%f102, %f86, %f90, %f145;
	fma.rn.f32 	%f103, %f86, %f91, %f144;
	fma.rn.f32 	%f104, %f87, %f88, %f143;
	fma.rn.f32 	%f105, %f87, %f89, %f142;
	fma.rn.f32 	%f106, %f87, %f90, %f141;
	fma.rn.f32 	%f107, %f87, %f91, %f140;
	ld.global.f32 	%f108, [%rd6+4];
	ld.global.f32 	%f109, [%rd8+4];
	ld.global.f32 	%f110, [%rd10+4];
	ld.global.f32 	%f111, [%rd12+4];
	add.s64 	%rd17, %rd15, %rd16;
	ld.global.f32 	%f112, [%rd17];
	ld.global.f32 	%f113, [%rd17+4];
	ld.global.f32 	%f114, [%rd17+8];
	ld.global.f32 	%f115, [%rd17+12];
	fma.rn.f32 	%f155, %f108, %f112, %f92;
	fma.rn.f32 	%f154, %f108, %f113, %f93;
	fma.rn.f32 	%f153, %f108, %f114, %f94;
	fma.rn.f32 	%f152, %f108, %f115, %f95;
	fma.rn.f32 	%f151, %f109, %f112, %f96;
	fma.rn.f32 	%f150, %f109, %f113, %f97;
	fma.rn.f32 	%f149, %f109, %f114, %f98;
	fma.rn.f32 	%f148, %f109, %f115, %f99;
	fma.rn.f32 	%f147, %f110, %f112, %f100;
	fma.rn.f32 	%f146, %f110, %f113, %f101;
	fma.rn.f32 	%f145, %f110, %f114, %f102;
	fma.rn.f32 	%f144, %f110, %f115, %f103;
	fma.rn.f32 	%f143, %f111, %f112, %f104;
	fma.rn.f32 	%f142, %f111, %f113, %f105;
	fma.rn.f32 	%f141, %f111, %f114, %f106;
	fma.rn.f32 	%f140, %f111, %f115, %f107;
	add.s32 	%r48, %r48, 2;
	add.s32 	%r47, %r47, 2;
	add.s32 	%r46, %r46, 2;
	add.s32 	%r45, %r45, 2;
	add.s32 	%r44, %r44, 2;
	shl.b32 	%r35, %r22, 1;
	add.s32 	%r43, %r43, %r35;
	setp.ne.s32 	%p3, %r48, 0;
	@%p3 bra 	$L__BB1_3;
$L__BB1_4:
	and.b32  	%r36, %r22, 1;
	setp.eq.b32 	%p4, %r36, 1;
	not.pred 	%p5, %p4;
	@%p5 bra 	$L__BB1_6;
	ld.param.u64 	%rd38, [_Z10matmul_gpuILi4EEvPfPKfS2_i_param_2];
	mad.lo.s32 	%r37, %r1, %r22, %r49;
	mul.wide.u32 	%rd18, %r37, 4;
	add.s64 	%rd19, %rd1, %rd18;
	ld.global.f32 	%f116, [%rd19];
	add.s32 	%r38, %r37, %r22;
	mul.wide.u32 	%rd20, %r38, 4;
	add.s64 	%rd21, %rd1, %rd20;
	ld.global.f32 	%f117, [%rd21];
	add.s32 	%r39, %r38, %r22;
	mul.wide.u32 	%rd22, %r39, 4;
	add.s64 	%rd23, %rd1, %rd22;
	ld.global.f32 	%f118, [%rd23];
	add.s32 	%r40, %r39, %r22;
	mul.wide.u32 	%rd24, %r40, 4;
	add.s64 	%rd25, %rd1, %rd24;
	ld.global.f32 	%f119, [%rd25];
	mad.lo.s32 	%r41, %r49, %r22, %r2;
	cvta.to.global.u64 	%rd26, %rd38;
	mul.wide.s32 	%rd27, %r41, 4;
	add.s64 	%rd28, %rd26, %rd27;
	ld.global.f32 	%f120, [%rd28];
	ld.global.f32 	%f121, [%rd28+4];
	ld.global.f32 	%f122, [%rd28+8];
	ld.global.f32 	%f123, [%rd28+12];
	fma.rn.f32 	%f155, %f116, %f120, %f155;
	fma.rn.f32 	%f154, %f116, %f121, %f154;
	fma.rn.f32 	%f153, %f116, %f122, %f153;
	fma.rn.f32 	%f152, %f116, %f123, %f152;
	fma.rn.f32 	%f151, %f117, %f120, %f151;
	fma.rn.f32 	%f150, %f117, %f121, %f150;
	fma.rn.f32 	%f149, %f117, %f122, %f149;
	fma.rn.f32 	%f148, %f117, %f123, %f148;
	fma.rn.f32 	%f147, %f118, %f120, %f147;
	fma.rn.f32 	%f146, %f118, %f121, %f146;
	fma.rn.f32 	%f145, %f118, %f122, %f145;
	fma.rn.f32 	%f144, %f118, %f123, %f144;
	fma.rn.f32 	%f143, %f119, %f120, %f143;
	fma.rn.f32 	%f142, %f119, %f121, %f142;
	fma.rn.f32 	%f141, %f119, %f122, %f141;
	fma.rn.f32 	%f140, %f119, %f123, %f140;
$L__BB1_6:
	ld.param.u64 	%rd36, [_Z10matmul_gpuILi4EEvPfPKfS2_i_param_0];
	cvta.to.global.u64 	%rd29, %rd36;
	mad.lo.s32 	%r42, %r1, %r22, %r2;
	mul.wide.s32 	%rd30, %r42, 4;
	add.s64 	%rd31, %rd29, %rd30;
	st.global.f32 	[%rd31], %f155;
	st.global.f32 	[%rd31+4], %f154;
	st.global.f32 	[%rd31+8], %f153;
	st.global.f32 	[%rd31+12], %f152;
	mul.wide.s32 	%rd32, %r22, 4;
	add.s64 	%rd33, %rd31, %rd32;
	st.global.f32 	[%rd33], %f151;
	st.global.f32 	[%rd33+4], %f150;
	st.global.f32 	[%rd33+8], %f149;
	st.global.f32 	[%rd33+12], %f148;
	add.s64 	%rd34, %rd33, %rd32;
	st.global.f32 	[%rd34], %f147;
	st.global.f32 	[%rd34+4], %f146;
	st.global.f32 	[%rd34+8], %f145;
	st.global.f32 	[%rd34+12], %f144;
	add.s64 	%rd35, %rd34, %rd32;
	st.global.f32 	[%rd35], %f143;
	st.global.f32 	[%rd35+4], %f142;
	st.global.f32 	[%rd35+8], %f141;
	st.global.f32 	[%rd35+12], %f140;
	ret;

}
	// .globl	_Z10matmul_gpuILi8EEvPfPKfS2_i
.visible .entry _Z10matmul_gpuILi8EEvPfPKfS2_i(
	.param .u64 .ptr .align 1 _Z10matmul_gpuILi8EEvPfPKfS2_i_param_0,
	.param .u64 .ptr .align 1 _Z10matmul_gpuILi8EEvPfPKfS2_i_param_1,
	.param .u64 .ptr .align 1 _Z10matmul_gpuILi8EEvPfPKfS2_i_param_2,
	.param .u32 _Z10matmul_gpuILi8EEvPfPKfS2_i_param_3
)
{
	.reg .pred 	%p<3>;
	.reg .b32 	%r<72>;
	.reg .b32 	%f<339>;
	.reg .b64 	%rd<38>;

	ld.param.u32 	%r32, [_Z10matmul_gpuILi8EEvPfPKfS2_i_param_3];
	mov.u32 	%r33, %ctaid.y;
	mov.u32 	%r34, %ntid.y;
	mov.u32 	%r35, %tid.y;
	mad.lo.s32 	%r36, %r33, %r34, %r35;
	shl.b32 	%r1, %r36, 3;
	mov.u32 	%r37, %ctaid.x;
	mov.u32 	%r38, %ntid.x;
	mov.u32 	%r39, %tid.x;
	mad.lo.s32 	%r40, %r37, %r38, %r39;
	shl.b32 	%r63, %r40, 3;
	setp.lt.s32 	%p1, %r32, 1;
	mov.f32 	%f275, 0f00000000;
	mov.f32 	%f276, %f275;
	mov.f32 	%f277, %f275;
	mov.f32 	%f278, %f275;
	mov.f32 	%f279, %f275;
	mov.f32 	%f280, %f275;
	mov.f32 	%f281, %f275;
	mov.f32 	%f282, %f275;
	mov.f32 	%f283, %f275;
	mov.f32 	%f284, %f275;
	mov.f32 	%f285, %f275;
	mov.f32 	%f286, %f275;
	mov.f32 	%f287, %f275;
	mov.f32 	%f288, %f275;
	mov.f32 	%f289, %f275;
	mov.f32 	%f290, %f275;
	mov.f32 	%f291, %f275;
	mov.f32 	%f292, %f275;
	mov.f32 	%f293, %f275;
	mov.f32 	%f294, %f275;
	mov.f32 	%f295, %f275;
	mov.f32 	%f296, %f275;
	mov.f32 	%f297, %f275;
	mov.f32 	%f298, %f275;
	mov.f32 	%f299, %f275;
	mov.f32 	%f300, %f275;
	mov.f32 	%f301, %f275;
	mov.f32 	%f302, %f275;
	mov.f32 	%f303, %f275;
	mov.f32 	%f304, %f275;
	mov.f32 	%f305, %f275;
	mov.f32 	%f306, %f275;
	mov.f32 	%f307, %f275;
	mov.f32 	%f308, %f275;
	mov.f32 	%f309, %f275;
	mov.f32 	%f310, %f275;
	mov.f32 	%f311, %f275;
	mov.f32 	%f312, %f275;
	mov.f32 	%f313, %f275;
	mov.f32 	%f314, %f275;
	mov.f32 	%f315, %f275;
	mov.f32 	%f316, %f275;
	mov.f32 	%f317, %f275;
	mov.f32 	%f318, %f275;
	mov.f32 	%f319, %f275;
	mov.f32 	%f320, %f275;
	mov.f32 	%f321, %f275;
	mov.f32 	%f322, %f275;
	mov.f32 	%f323, %f275;
	mov.f32 	%f324, %f275;
	mov.f32 	%f325, %f275;
	mov.f32 	%f326, %f275;
	mov.f32 	%f327, %f275;
	mov.f32 	%f328, %f275;
	mov.f32 	%f329, %f275;
	mov.f32 	%f330, %f275;
	mov.f32 	%f331, %f275;
	mov.f32 	%f332, %f275;
	mov.f32 	%f333, %f275;
	mov.f32 	%f334, %f275;
	mov.f32 	%f335, %f275;
	mov.f32 	%f336, %f275;
	mov.f32 	%f337, %f275;
	mov.f32 	%f338, %f275;
	@%p1 bra 	$L__BB2_3;
	ld.param.u32 	%r59, [_Z10matmul_gpuILi8EEvPfPKfS2_i_param_3];
	mul.lo.s32 	%r64, %r1, %r59;
	add.s32 	%r71, %r64, %r59;
	add.s32 	%r41, %r1, 2;
	mul.lo.s32 	%r70, %r59, %r41;
	add.s32 	%r42, %r1, 3;
	mul.lo.s32 	%r69, %r59, %r42;
	add.s32 	%r43, %r1, 4;
	mul.lo.s32 	%r68, %r59, %r43;
	add.s32 	%r44, %r1, 5;
	mul.lo.s32 	%r67, %r59, %r44;
	add.s32 	%r45, %r1, 6;
	mul.lo.s32 	%r66, %r59, %r45;
	add.s32 	%r46, %r1, 7;
	mul.lo.s32 	%r65, %r59, %r46;
	neg.s32 	%r62, %r59;
	mov.f32 	%f275, 0f00000000;
$L__BB2_2:
	ld.param.u32 	%r60, [_Z10matmul_gpuILi8EEvPfPKfS2_i_param_3];
	ld.param.u64 	%rd37, [_Z10matmul_gpuILi8EEvPfPKfS2_i_param_2];
	ld.param.u64 	%rd36, [_Z10matmul_gpuILi8EEvPfPKfS2_i_param_1];
	cvta.to.global.u64 	%rd4, %rd36;
	mul.wide.u32 	%rd5, %r64, 4;
	add.s64 	%rd6, %rd4, %rd5;
	ld.global.f32 	%f195, [%rd6];
	mul.wide.u32 	%rd7, %r71, 4;
	add.s64 	%rd8, %rd4, %rd7;
	ld.global.f32 	%f196, [%rd8];
	mul.wide.u32 	%rd9, %r70, 4;
	add.s64 	%rd10, %rd4, %rd9;
	ld.global.f32 	%f197, [%rd10];
	mul.wide.u32 	%rd11, %r69, 4;
	add.s64 	%rd12, %rd4, %rd11;
	ld.global.f32 	%f198, [%rd12];
	mul.wide.u32 	%rd13, %r68, 4;
	add.s64 	%rd14, %rd4, %rd13;
	ld.global.f32 	%f199, [%rd14];
	mul.wide.u32 	%rd15, %r67, 4;
	add.s64 	%rd16, %rd4, %rd15;
	ld.global.f32 	%f200, [%rd16];
	mul.wide.u32 	%rd17, %r66, 4;
	add.s64 	%rd18, %rd4, %rd17;
	ld.global.f32 	%f201, [%rd18];
	mul.wide.u32 	%rd19, %r65, 4;
	add.s64 	%rd20, %rd4, %rd19;
	ld.global.f32 	%f202, [%rd20];
	cvta.to.global.u64 	%rd21, %rd37;
	mul.wide.s32 	%rd22, %r63, 4;
	add.s64 	%rd23, %rd21, %rd22;
	ld.global.f32 	%f203, [%rd23];
	ld.global.f32 	%f204, [%rd23+4];
	ld.global.f32 	%f205, [%rd23+8];
	ld.global.f32 	%f206, [%rd23+12];
	ld.global.f32 	%f207, [%rd23+16];
	ld.global.f32 	%f208, [%rd23+20];
	ld.global.f32 	%f209, [%rd23+24];
	ld.global.f32 	%f210, [%rd23+28];
	fma.rn.f32 	%f338, %f195, %f203, %f338;
	fma.rn.f32 	%f337, %f195, %f204, %f337;
	fma.rn.f32 	%f336, %f195, %f205, %f336;
	fma.rn.f32 	%f335, %f195, %f206, %f335;
	fma.rn.f32 	%f334, %f195, %f207, %f334;
	fma.rn.f32 	%f333, %f195, %f208, %f333;
	fma.rn.f32 	%f332, %f195, %f209, %f332;
	fma.rn.f32 	%f331, %f195, %f210, %f331;
	fma.rn.f32 	%f330, %f196, %f203, %f330;
	fma.rn.f32 	%f329, %f196, %f204, %f329;
	fma.rn.f32 	%f328, %f196, %f205, %f328;
	fma.rn.f32 	%f327, %f196, %f206, %f327;
	fma.rn.f32 	%f326, %f196, %f207, %f326;
	fma.rn.f32 	%f325, %f196, %f208, %f325;
	fma.rn.f32 	%f324, %f196, %f209, %f324;
	fma.rn.f32 	%f323, %f196, %f210, %f323;
	fma.rn.f32 	%f322, %f197, %f203, %f322;
	fma.rn.f32 	%f321, %f197, %f204, %f321;
	fma.rn.f32 	%f320, %f197, %f205, %f320;
	fma.rn.f32 	%f319, %f197, %f206, %f319;
	fma.rn.f32 	%f318, %f197, %f207, %f318;
	fma.rn.f32 	%f317, %f197, %f208, %f317;
	fma.rn.f32 	%f316, %f197, %f209, %f316;
	fma.rn.f32 	%f315, %f197, %f210, %f315;
	fma.rn.f32 	%f314, %f198, %f203, %f314;
	fma.rn.f32 	%f313, %f198, %f204, %f313;
	fma.rn.f32 	%f312, %f198, %f205, %f312;
	fma.rn.f32 	%f311, %f198, %f206, %f311;
	fma.rn.f32 	%f310, %f198, %f207, %f310;
	fma.rn.f32 	%f309, %f198, %f208, %f309;
	fma.rn.f32 	%f308, %f198, %f209, %f308;
	fma.rn.f32 	%f307, %f198, %f210, %f307;
	fma.rn.f32 	%f306, %f199, %f203, %f306;
	fma.rn.f32 	%f305, %f199, %f204, %f305;
	fma.rn.f32 	%f304, %f199, %f205, %f304;
	fma.rn.f32 	%f303, %f199, %f206, %f303;
	fma.rn.f32 	%f302, %f199, %f207, %f302;
	fma.rn.f32 	%f301, %f199, %f208, %f301;
	fma.rn.f32 	%f300, %f199, %f209, %f300;
	fma.rn.f32 	%f299, %f199, %f210, %f299;
	fma.rn.f32 	%f298, %f200, %f203, %f298;
	fma.rn.f32 	%f297, %f200, %f204, %f297;
	fma.rn.f32 	%f296, %f200, %f205, %f296;
	fma.rn.f32 	%f295, %f200, %f206, %f295;
	fma.rn.f32 	%f294, %f200, %f207, %f294;
	fma.rn.f32 	%f293, %f200, %f208, %f293;
	fma.rn.f32 	%f292, %f200, %f209, %f292;
	fma.rn.f32 	%f291, %f200, %f210, %f291;
	fma.rn.f32 	%f290, %f201, %f203, %f290;
	fma.rn.f32 	%f289, %f201, %f204, %f289;
	fma.rn.f32 	%f288, %f201, %f205, %f288;
	fma.rn.f32 	%f287, %f201, %f206, %f287;
	fma.rn.f32 	%f286, %f201, %f207, %f286;
	fma.rn.f32 	%f285, %f201, %f208, %f285;
	fma.rn.f32 	%f284, %f201, %f209, %f284;
	fma.rn.f32 	%f283, %f201, %f210, %f283;
	fma.rn.f32 	%f282, %f202, %f203, %f282;
	fma.rn.f32 	%f281, %f202, %f204, %f281;
	fma.rn.f32 	%f280, %f202, %f205, %f280;
	fma.rn.f32 	%f279, %f202, %f206, %f279;
	fma.rn.f32 	%f278, %f202, %f207, %f278;
	fma.rn.f32 	%f277, %f202, %f208, %f277;
	fma.rn.f32 	%f276, %f202, %f209, %f276;
	fma.rn.f32 	%f275, %f202, %f210, %f275;
	add.s32 	%r71, %r71, 1;
	add.s32 	%r70, %r70, 1;
	add.s32 	%r69, %r69, 1;
	add.s32 	%r68, %r68, 1;
	add.s32 	%r67, %r67, 1;
	add.s32 	%r66, %r66, 1;
	add.s32 	%r65, %r65, 1;
	add.s32 	%r64, %r64, 1;
	add.s32 	%r63, %r63, %r60;
	add.s32 	%r62, %r62, 1;
	setp.ne.s32 	%p2, %r62, 0;
	@%p2 bra 	$L__BB2_2;
$L__BB2_3:
	ld.param.u32 	%r61, [_Z10matmul_gpuILi8EEvPfPKfS2_i_param_3];
	ld.param.u64 	%rd35, [_Z10matmul_gpuILi8EEvPfPKfS2_i_param_0];
	cvta.to.global.u64 	%rd24, %rd35;
	mov.u32 	%r47, %ctaid.y;
	mov.u32 	%r48, %ntid.y;
	mov.u32 	%r49, %tid.y;
	mad.lo.s32 	%r50, %r47, %r48, %r49;
	mul.lo.s32 	%r51, %r50, %r61;
	shl.b32 	%r52, %r51, 3;
	mov.u32 	%r53, %ctaid.x;
	mov.u32 	%r54, %ntid.x;
	mov.u32 	%r55, %tid.x;
	mad.lo.s32 	%r56, %r53, %r54, %r55;
	shl.b32 	%r57, %r56, 3;
	add.s32 	%r58, %r52, %r57;
	mul.wide.s32 	%rd25, %r58, 4;
	add.s64 	%rd26, %rd24, %rd25;
	st.global.f32 	[%rd26], %f338;
	st.global.f32 	[%rd26+4], %f337;
	st.global.f32 	[%rd26+8], %f336;
	st.global.f32 	[%rd26+12], %f335;
	st.global.f32 	[%rd26+16], %f334;
	st.global.f32 	[%rd26+20], %f333;
	st.global.f32 	[%rd26+24], %f332;
	st.global.f32 	[%rd26+28], %f331;
	mul.wide.s32 	%rd27, %r61, 4;
	add.s64 	%rd28, %rd26, %rd27;
	st.global.f32 	[%rd28], %f330;
	st.global.f32 	[%rd28+4], %f329;
	st.global.f32 	[%rd28+8], %f328;
	st.global.f32 	[%rd28+12], %f327;
	st.global.f32 	[%rd28+16], %f326;
	st.global.f32 	[%rd28+20], %f325;
	st.global.f32 	[%rd28+24], %f324;
	st.global.f32 	[%rd28+28], %f323;
	add.s64 	%rd29, %rd28, %rd27;
	st.global.f32 	[%rd29], %f322;
	st.global.f32 	[%rd29+4], %f321;
	st.global.f32 	[%rd29+8], %f320;
	st.global.f32 	[%rd29+12], %f319;
	st.global.f32 	[%rd29+16], %f318;
	st.global.f32 	[%rd29+20], %f317;
	st.global.f32 	[%rd29+24], %f316;
	st.global.f32 	[%rd29+28], %f315;
	add.s64 	%rd30, %rd29, %rd27;
	st.global.f32 	[%rd30], %f314;
	st.global.f32 	[%rd30+4], %f313;
	st.global.f32 	[%rd30+8], %f312;
	st.global.f32 	[%rd30+12], %f311;
	st.global.f32 	[%rd30+16], %f310;
	st.global.f32 	[%rd30+20], %f309;
	st.global.f32 	[%rd30+24], %f308;
	st.global.f32 	[%rd30+28], %f307;
	add.s64 	%rd31, %rd30, %rd27;
	st.global.f32 	[%rd31], %f306;
	st.global.f32 	[%rd31+4], %f305;
	st.global.f32 	[%rd31+8], %f304;
	st.global.f32 	[%rd31+12], %f303;
	st.global.f32 	[%rd31+16], %f302;
	st.global.f32 	[%rd31+20], %f301;
	st.global.f32 	[%rd31+24], %f300;
	st.global.f32 	[%rd31+28], %f299;
	add.s64 	%rd32, %rd31, %rd27;
	st.global.f32 	[%rd32], %f298;
	st.global.f32 	[%rd32+4], %f297;
	st.global.f32 	[%rd32+8], %f296;
	st.global.f32 	[%rd32+12], %f295;
	st.global.f32 	[%rd32+16], %f294;
	st.global.f32 	[%rd32+20], %f293;
	st.global.f32 	[%rd32+24], %f292;
	st.global.f32 	[%rd32+28], %f291;
	add.s64 	%rd33, %rd32, %rd27;
	st.global.f32 	[%rd33], %f290;
	st.global.f32 	[%rd33+4], %f289;
	st.global.f32 	[%rd33+8], %f288;
	st.global.f32 	[%rd33+12], %f287;
	st.global.f32 	[%rd33+16], %f286;
	st.global.f32 	[%rd33+20], %f285;
	st.global.f32 	[%rd33+24], %f284;
	st.global.f32 	[%rd33+28], %f283;
	add.s64 	%rd34, %rd33, %rd27;
	st.global.f32 	[%rd34], %f282;
	st.global.f32 	[%rd34+4], %f281;
	st.global.f32 	[%rd34+8], %f280;
	st.global.f32 	[%rd34+12], %f279;
	st.global.f32 	[%rd34+16], %f278;
	st.global.f32 	[%rd34+20], %f277;
	st.global.f32 	[%rd34+24], %f276;
	st.global.f32 	[%rd34+28], %f275;
	ret;

}


// ===== COMPILED SASS (sm_100) =====

	.target	sm_100

	.elftype	@"ET_EXEC"


//--------------------- .note.nv.tkinfo           --------------------------
	.section	.note.nv.tkinfo,"",@"SHT_NOTE"
	.sectionflags	@"SHF_NOTE_NV_TKINFO"
	.tkinfo
        /*0018*/ 	.word	0x00000002
        /*0030*/ 	.string	""
        /*0030*/ 	.string	"ptxas"
        /*0030*/ 	.string	"Cuda compilation tools, release 13.0, V13.0.88"
        /*0030*/ 	.string	"Build cuda_13.0.r13.0/compiler.36424714_0"
        /*0030*/ 	.string	"-arch sm_100 -m 64 "



//--------------------- .note.nv.cuinfo           --------------------------
	.section	.note.nv.cuinfo,"",@"SHT_NOTE"
	.sectionflags	@"SHF_NOTE_NV_CUINFO"
        /*0018*/ 	.short	0x0002
        /*001a*/ 	.short	0x0064
        /*001c*/ 	.short	0x0082
	.zero		2


//--------------------- .nv.info                  --------------------------
	.section	.nv.info,"",@"SHT_CUDA_INFO"
	.align	4


	//----- nvinfo : EIATTR_REGCOUNT
	.align		4
        /*0000*/ 	.byte	0x04, 0x2f
        /*0002*/ 	.short	(.L_1 - .L_0)
	.align		4
.L_0:
        /*0004*/ 	.word	index@(_Z10matmul_gpuILi2EEvPfPKfS2_i)
        /*0008*/ 	.word	0x00000020


	//----- nvinfo : EIATTR_FRAME_SIZE
	.align		4
.L_1:
        /*000c*/ 	.byte	0x04, 0x11
        /*000e*/ 	.short	(.L_3 - .L_2)
	.align		4
.L_2:
        /*0010*/ 	.word	index@(_Z10matmul_gpuILi2EEvPfPKfS2_i)
        /*0014*/ 	.word	0x00000000


	//----- nvinfo : EIATTR_REGCOUNT
	.align		4
.L_3:
        /*0018*/ 	.byte	0x04, 0x2f
        /*001a*/ 	.short	(.L_5 - .L_4)
	.align		4
.L_4:
        /*001c*/ 	.word	index@(_Z10matmul_gpuILi4EEvPfPKfS2_i)
        /*0020*/ 	.word	0x00000030


	//----- nvinfo : EIATTR_FRAME_SIZE
	.align		4
.L_5:
        /*0024*/ 	.byte	0x04, 0x11
        /*0026*/ 	.short	(.L_7 - .L_6)
	.align		4
.L_6:
        /*0028*/ 	.word	index@(_Z10matmul_gpuILi4EEvPfPKfS2_i)
        /*002c*/ 	.word	0x00000000


	//----- nvinfo : EIATTR_REGCOUNT
	.align		4
.L_7:
        /*0030*/ 	.byte	0x04, 0x2f
        /*0032*/ 	.short	(.L_9 - .L_8)
	.align		4
.L_8:
        /*0034*/ 	.word	index@(_Z10matmul_gpuILi8EEvPfPKfS2_i)
        /*0038*/ 	.word	0x00000060


	//----- nvinfo : EIATTR_FRAME_SIZE
	.align		4
.L_9:
        /*003c*/ 	.byte	0x04, 0x11
        /*003e*/ 	.short	(.L_11 - .L_10)
	.align		4
.L_10:
        /*0040*/ 	.word	index@(_Z10matmul_gpuILi8EEvPfPKfS2_i)
        /*0044*/ 	.word	0x00000000


	//----- nvinfo : EIATTR_MIN_STACK_SIZE
	.align		4
.L_11:
        /*0048*/ 	.byte	0x04, 0x12
        /*004a*/ 	.short	(.L_13 - .L_12)
	.align		4
.L_12:
        /*004c*/ 	.word	index@(_Z10matmul_gpuILi8EEvPfPKfS2_i)
        /*0050*/ 	.word	0x00000000


	//----- nvinfo : EIATTR_MIN_STACK_SIZE
	.align		4
.L_13:
        /*0054*/ 	.byte	0x04, 0x12
        /*0056*/ 	.short	(.L_15 - .L_14)
	.align		4
.L_14:
        /*0058*/ 	.word	index@(_Z10matmul_gpuILi4EEvPfPKfS2_i)
        /*005c*/ 	.word	0x00000000


	//----- nvinfo : EIATTR_MIN_STACK_SIZE
	.align		4
.L_15:
        /*0060*/ 	.byte	0x04, 0x12
        /*0062*/ 	.short	(.L_17 - .L_16)
	.align		4
.L_16:
        /*0064*/ 	.word	index@(_Z10matmul_gpuILi2EEvPfPKfS2_i)
        /*0068*/ 	.word	0x00000000
.L_17:


//--------------------- .nv.compat                --------------------------
	.section	.nv.compat,"",@"SHT_CUDA_COMPAT_INFO"
	.align	4
        /*0000*/ 	.byte	0x02, 0x09, 0x00, 0x00, 0x02, 0x02, 0x01, 0x00, 0x02, 0x05, 0x05, 0x00, 0x03, 0x07, 0x01, 0x01
        /*0010*/ 	.byte	0x02, 0x03, 0x00, 0x00, 0x02, 0x06, 0x01, 0x00, 0x04, 0x0b, 0x08, 0x00, 0x09, 0x00, 0x00, 0x00
        /*0020*/ 	.byte	0x00, 0x00, 0x00, 0x00


//--------------------- .nv.info._Z10matmul_gpuILi8EEvPfPKfS2_i --------------------------
	.section	.nv.info._Z10matmul_gpuILi8EEvPfPKfS2_i,"",@"SHT_CUDA_INFO"
	.sectionflags	@""
	.align	4


	//----- nvinfo : EIATTR_CUDA_API_VERSION
	.align		4
        /*0000*/ 	.byte	0x04, 0x37
        /*0002*/ 	.short	(.L_19 - .L_18)
.L_18:
        /*0004*/ 	.word	0x00000082


	//----- nvinfo : EIATTR_KPARAM_INFO
	.align		4
.L_19:
        /*0008*/ 	.byte	0x04, 0x17
        /*000a*/ 	.short	(.L_21 - .L_20)
.L_20:
        /*000c*/ 	.word	0x00000000
        /*0010*/ 	.short	0x0003
        /*0012*/ 	.short	0x0018
        /*0014*/ 	.byte	0x00, 0xf0, 0x11, 0x00


	//----- nvinfo : EIATTR_KPARAM_INFO
	.align		4
.L_21:
        /*0018*/ 	.byte	0x04, 0x17
        /*001a*/ 	.short	(.L_23 - .L_22)
.L_22:
        /*001c*/ 	.word	0x00000000
        /*0020*/ 	.short	0x0002
        /*0022*/ 	.short	0x0010
        /*0024*/ 	.byte	0x00, 0xf5, 0x21, 0x00


	//----- nvinfo : EIATTR_KPARAM_INFO
	.align		4
.L_23:
        /*0028*/ 	.byte	0x04, 0x17
        /*002a*/ 	.short	(.L_25 - .L_24)
.L_24:
        /*002c*/ 	.word	0x00000000
        /*0030*/ 	.short	0x0001
        /*0032*/ 	.short	0x0008
        /*0034*/ 	.byte	0x00, 0xf5, 0x21, 0x00


	//----- nvinfo : EIATTR_KPARAM_INFO
	.align		4
.L_25:
        /*0038*/ 	.byte	0x04, 0x17
        /*003a*/ 	.short	(.L_27 - .L_26)
.L_26:
        /*003c*/ 	.word	0x00000000
        /*0040*/ 	.short	0x0000
        /*0042*/ 	.short	0x0000
        /*0044*/ 	.byte	0x00, 0xf5, 0x21, 0x00


	//----- nvinfo : EIATTR_SPARSE_MMA_MASK
	.align		4
.L_27:
        /*0048*/ 	.byte	0x03, 0x50
        /*004a*/ 	.short	0x0000


	//----- nvinfo : EIATTR_MAXREG_COUNT
	.align		4
        /*004c*/ 	.byte	0x03, 0x1b
        /*004e*/ 	.short	0x00ff


	//----- nvinfo : EIATTR_MERCURY_ISA_VERSION
	.align		4
        /*0050*/ 	.byte	0x03, 0x5f
        /*0052*/ 	.short	0x0101


	//----- nvinfo : EIATTR_VRC_CTA_INIT_COUNT
	.align		4
        /*0054*/ 	.byte	0x02, 0x4a
	.zero		1
	.zero		1


	//----- nvinfo : EIATTR_EXIT_INSTR_OFFSETS
	.align		4
        /*0058*/ 	.byte	0x04, 0x1c
        /*005a*/ 	.short	(.L_29 - .L_28)


	//   ....[0]....
.L_28:
        /*005c*/ 	.word	0x00000f90


	//----- nvinfo : EIATTR_CBANK_PARAM_SIZE
	.align		4
.L_29:
        /*0060*/ 	.byte	0x03, 0x19
        /*0062*/ 	.short	0x001c


	//----- nvinfo : EIATTR_PARAM_CBANK
	.align		4
        /*0064*/ 	.byte	0x04, 0x0a
        /*0066*/ 	.short	(.L_31 - .L_30)
	.align		4
.L_30:
        /*0068*/ 	.word	index@(.nv.constant0._Z10matmul_gpuILi8EEvPfPKfS2_i)
        /*006c*/ 	.short	0x0380
        /*006e*/ 	.short	0x001c


	//----- nvinfo : EIATTR_SW_WAR
	.align		4
.L_31:
        /*0070*/ 	.byte	0x04, 0x36
        /*0072*/ 	.short	(.L_33 - .L_32)
.L_32:
        /*0074*/ 	.word	0x00000008
.L_33:


//--------------------- .nv.info._Z10matmul_gpuILi4EEvPfPKfS2_i --------------------------
	.section	.nv.info._Z10matmul_gpuILi4EEvPfPKfS2_i,"",@"SHT_CUDA_INFO"
	.sectionflags	@""
	.align	4


	//----- nvinfo : EIATTR_CUDA_API_VERSION
	.align		4
        /*0000*/ 	.byte	0x04, 0x37
        /*0002*/ 	.short	(.L_35 - .L_34)
.L_34:
        /*0004*/ 	.word	0x00000082


	//----- nvinfo : EIATTR_KPARAM_INFO
	.align		4
.L_35:
        /*0008*/ 	.byte	0x04, 0x17
        /*000a*/ 	.short	(.L_37 - .L_36)
.L_36:
        /*000c*/ 	.word	0x00000000
        /*0010*/ 	.short	0x0003
        /*0012*/ 	.short	0x0018
        /*0014*/ 	.byte	0x00, 0xf0, 0x11, 0x00


	//----- nvinfo : EIATTR_KPARAM_INFO
	.align		4
.L_37:
        /*0018*/ 	.byte	0x04, 0x17
        /*001a*/ 	.short	(.L_39 - .L_38)
.L_38:
        /*001c*/ 	.word	0x00000000
        /*0020*/ 	.short	0x0002
        /*0022*/ 	.short	0x0010
        /*0024*/ 	.byte	0x00, 0xf5, 0x21, 0x00


	//----- nvinfo : EIATTR_KPARAM_INFO
	.align		4
.L_39:
        /*0028*/ 	.byte	0x04, 0x17
        /*002a*/ 	.short	(.L_41 - .L_40)
.L_40:
        /*002c*/ 	.word	0x00000000
        /*0030*/ 	.short	0x0001
        /*0032*/ 	.short	0x0008
        /*0034*/ 	.byte	0x00, 0xf5, 0x21, 0x00


	//----- nvinfo : EIATTR_KPARAM_INFO
	.align		4
.L_41:
        /*0038*/ 	.byte	0x04, 0x17
        /*003a*/ 	.short	(.L_43 - .L_42)
.L_42:
        /*003c*/ 	.word	0x00000000
        /*0040*/ 	.short	0x0000
        /*0042*/ 	.short	0x0000
        /*0044*/ 	.byte	0x00, 0xf5, 0x21, 0x00


	//----- nvinfo : EIATTR_SPARSE_MMA_MASK
	.align		4
.L_43:
        /*0048*/ 	.byte	0x03, 0x50
        /*004a*/ 	.short	0x0000


	//----- nvinfo : EIATTR_MAXREG_COUNT
	.align		4
        /*004c*/ 	.byte	0x03, 0x1b
        /*004e*/ 	.short	0x00ff


	//----- nvinfo : EIATTR_MERCURY_ISA_VERSION
	.align		4
        /*0050*/ 	.byte	0x03, 0x5f
        /*0052*/ 	.short	0x0101


	//----- nvinfo : EIATTR_VRC_CTA_INIT_COUNT
	.align		4
        /*0054*/ 	.byte	0x02, 0x4a
	.zero		1
	.zero		1


	//----- nvinfo : EIATTR_EXIT_INSTR_OFFSETS
	.align		4
        /*0058*/ 	.byte	0x04, 0x1c
        /*005a*/ 	.short	(.L_45 - .L_44)


	//   ....[0]....
.L_44:
        /*005c*/ 	.word	0x00000ae0


	//----- nvinfo : EIATTR_CBANK_PARAM_SIZE
	.align		4
.L_45:
        /*0060*/ 	.byte	0x03, 0x19
        /*0062*/ 	.short	0x001c


	//----- nvinfo : EIATTR_PARAM_CBANK
	.align		4
        /*0064*/ 	.byte	0x04, 0x0a
        /*0066*/ 	.short	(.L_47 - .L_46)
	.align		4
.L_46:
        /*0068*/ 	.word	index@(.nv.constant0._Z10matmul_gpuILi4EEvPfPKfS2_i)
        /*006c*/ 	.short	0x0380
        /*006e*/ 	.short	0x001c


	//----- nvinfo : EIATTR_SW_WAR
	.align		4
.L_47:
        /*0070*/ 	.byte	0x04, 0x36
        /*0072*/ 	.short	(.L_49 - .L_48)
.L_48:
        /*0074*/ 	.word	0x00000008
.L_49:


//--------------------- .nv.info._Z10matmul_gpuILi2EEvPfPKfS2_i --------------------------
	.section	.nv.info._Z10matmul_gpuILi2EEvPfPKfS2_i,"",@"SHT_CUDA_INFO"
	.sectionflags	@""
	.align	4


	//----- nvinfo : EIATTR_CUDA_API_VERSION
	.align		4
        /*0000*/ 	.byte	0x04, 0x37
        /*0002*/ 	.short	(.L_51 - .L_50)
.L_50:
        /*0004*/ 	.word	0x00000082


	//----- nvinfo : EIATTR_KPARAM_INFO
	.align		4
.L_51:
        /*0008*/ 	.byte	0x04, 0x17
        /*000a*/ 	.short	(.L_53 - .L_52)
.L_52:
        /*000c*/ 	.word	0x00000000
        /*0010*/ 	.short	0x0003
        /*0012*/ 	.short	0x0018
        /*0014*/ 	.byte	0x00, 0xf0, 0x11, 0x00


	//----- nvinfo : EIATTR_KPARAM_INFO
	.align		4
.L_53:
        /*0018*/ 	.byte	0x04, 0x17
        /*001a*/ 	.short	(.L_55 - .L_54)
.L_54:
        /*001c*/ 	.word	0x00000000
        /*0020*/ 	.short	0x0002
        /*0022*/ 	.short	0x0010
        /*0024*/ 	.byte	0x00, 0xf5, 0x21, 0x00


	//----- nvinfo : EIATTR_KPARAM_INFO
	.align		4
.L_55:
        /*0028*/ 	.byte	0x04, 0x17
        /*002a*/ 	.short	(.L_57 - .L_56)
.L_56:
        /*002c*/ 	.word	0x00000000
        /*0030*/ 	.short	0x0001
        /*0032*/ 	.short	0x0008
        /*0034*/ 	.byte	0x00, 0xf5, 0x21, 0x00


	//----- nvinfo : EIATTR_KPARAM_INFO
	.align		4
.L_57:
        /*0038*/ 	.byte	0x04, 0x17
        /*003a*/ 	.short	(.L_59 - .L_58)
.L_58:
        /*003c*/ 	.word	0x00000000
        /*0040*/ 	.short	0x0000
        /*0042*/ 	.short	0x0000
        /*0044*/ 	.byte	0x00, 0xf5, 0x21, 0x00


	//----- nvinfo : EIATTR_SPARSE_MMA_MASK
	.align		4
.L_59:
        /*0048*/ 	.byte	0x03, 0x50
        /*004a*/ 	.short	0x0000


	//----- nvinfo : EIATTR_MAXREG_COUNT
	.align		4
        /*004c*/ 	.byte	0x03, 0x1b
        /*004e*/ 	.short	0x00ff


	//----- nvinfo : EIATTR_MERCURY_ISA_VERSION
	.align		4
        /*0050*/ 	.byte	0x03, 0x5f
        /*0052*/ 	.short	0x0101


	//----- nvinfo : EIATTR_VRC_CTA_INIT_COUNT
	.align		4
        /*0054*/ 	.byte	0x02, 0x4a
	.zero		1
	.zero		1


	//----- nvinfo : EIATTR_EXIT_INSTR_OFFSETS
	.align		4
        /*0058*/ 	.byte	0x04, 0x1c
        /*005a*/ 	.short	(.L_61 - .L_60)


	//   ....[0]....
.L_60:
        /*005c*/ 	.word	0x00000a00


	//----- nvinfo : EIATTR_CBANK_PARAM_SIZE
	.align		4
.L_61:
        /*0060*/ 	.byte	0x03, 0x19
        /*0062*/ 	.short	0x001c


	//----- nvinfo : EIATTR_PARAM_CBANK
	.align		4
        /*0064*/ 	.byte	0x04, 0x0a
        /*0066*/ 	.short	(.L_63 - .L_62)
	.align		4
.L_62:
        /*0068*/ 	.word	index@(.nv.constant0._Z10matmul_gpuILi2EEvPfPKfS2_i)
        /*006c*/ 	.short	0x0380
        /*006e*/ 	.short	0x001c


	//----- nvinfo : EIATTR_SW_WAR
	.align		4
.L_63:
        /*0070*/ 	.byte	0x04, 0x36
        /*0072*/ 	.short	(.L_65 - .L_64)
.L_64:
        /*0074*/ 	.word	0x00000008
.L_65:


//--------------------- .nv.callgraph             --------------------------
	.section	.nv.callgraph,"",@"SHT_CUDA_CALLGRAPH"
	.align	4
	.sectionentsize	8
	.align		4
        /*0000*/ 	.word	0x00000000
	.align		4
        /*0004*/ 	.word	0xffffffff
	.align		4
        /*0008*/ 	.word	0x00000000
	.align		4
        /*000c*/ 	.word	0xfffffffe
	.align		4
        /*0010*/ 	.word	0x00000000
	.align		4
        /*0014*/ 	.word	0xfffffffd
	.align		4
        /*0018*/ 	.word	0x00000000
	.align		4
        /*001c*/ 	.word	0xfffffffc


//--------------------- .text._Z10matmul_gpuILi8EEvPfPKfS2_i --------------------------
	.section	.text._Z10matmul_gpuILi8EEvPfPKfS2_i,"ax",@progbits
	.align	128
        .global         _Z10matmul_gpuILi8EEvPfPKfS2_i
        .type           _Z10matmul_gpuILi8EEvPfPKfS2_i,@function
        .size           _Z10matmul_gpuILi8EEvPfPKfS2_i,(.L_x_12 - _Z10matmul_gpuILi8EEvPfPKfS2_i)
        .other          _Z10matmul_gpuILi8EEvPfPKfS2_i,@"STO_CUDA_ENTRY STV_DEFAULT"
_Z10matmul_gpuILi8EEvPfPKfS2_i:
.text._Z10matmul_gpuILi8EEvPfPKfS2_i:
[----:B------:R-:W-:Y:S08]  /*0000*/  LDC R1, c[0x0][0x37c] ;  /* 0x0000df00ff017b82 */ /* 0x000ff00000000800 */
[----:B------:R-:W0:Y:S01]  /*0010*/  LDC R0, c[0x0][0x398] ;  /* 0x0000e600ff007b82 */ /* 0x000e220000000800 */
[----:B------:R-:W1:Y:S01]  /*0020*/  S2R R45, SR_TID.Y ;  /* 0x00000000002d7919 */ /* 0x000e620000002200 */
[----:B------:R-:W2:Y:S01]  /*0030*/  LDCU.64 UR4, c[0x0][0x358] ;  /* 0x00006b00ff0477ac */ /* 0x000ea20008000a00 */
[----:B------:R-:W-:Y:S01]  /*0040*/  HFMA2 R27, -RZ, RZ, 0, 0 ;  /* 0x00000000ff1b7431 */ /* 0x000fe200000001ff */
[----:B------:R-:W-:Y:S01]  /*0050*/  CS2R R10, SRZ ;  /* 0x00000000000a7805 */ /* 0x000fe2000001ff00 */
[----:B------:R-:W3:Y:S01]  /*0060*/  S2R R26, SR_TID.X ;  /* 0x00000000001a7919 */ /* 0x000ee20000002100 */
[----:B------:R-:W-:Y:S01]  /*0070*/  HFMA2 R78, -RZ, RZ, 0, 0 ;  /* 0x00000000ff4e7431 */ /* 0x000fe200000001ff */
[----:B------:R-:W-:Y:S01]  /*0080*/  CS2R R12, SRZ ;  /* 0x00000000000c7805 */ /* 0x000fe2000001ff00 */
[----:B------:R-:W4:Y:S01]  /*0090*/  LDC R2, c[0x0][0x364] ;  /* 0x0000d900ff027b82 */ /* 0x000f220000000800 */
[----:B------:R-:W-:-:S02]  /*00a0*/  CS2R R14, SRZ ;  /* 0x00000000000e7805 */ /* 0x000fc4000001ff00 */
[----:B------:R-:W-:Y:S02]  /*00b0*/  CS2R R16, SRZ ;  /* 0x0000000000107805 */ /* 0x000fe4000001ff00 */
[----:B------:R-:W-:Y:S02]  /*00c0*/  CS2R R18, SRZ ;  /* 0x0000000000127805 */ /* 0x000fe4000001ff00 */
[----:B------:R-:W-:Y:S02]  /*00d0*/  CS2R R20, SRZ ;  /* 0x0000000000147805 */ /* 0x000fe4000001ff00 */
[----:B------:R-:W-:Y:S02]  /*00e0*/  CS2R R22, SRZ ;  /* 0x0000000000167805 */ /* 0x000fe4000001ff00 */
[----:B------:R-:W-:Y:S02]  /*00f0*/  CS2R R24, SRZ ;  /* 0x0000000000187805 */ /* 0x000fe4000001ff00 */
[----:B------:R-:W-:Y:S01]  /*0100*/  CS2R R74, SRZ ;  /* 0x00000000004a7805 */ /* 0x000fe2000001ff00 */
[----:B------:R-:W1:Y:S01]  /*0110*/  LDC R79, c[0x0][0x360] ;  /* 0x0000d800ff4f7b82 */ /* 0x000e620000000800 */
[----:B------:R-:W-:-:S02]  /*0120*/  CS2R R28, SRZ ;  /* 0x00000000001c7805 */ /* 0x000fc4000001ff00 */
[----:B------:R-:W-:Y:S02]  /*0130*/  CS2R R30, SRZ ;  /* 0x00000000001e7805 */ /* 0x000fe4000001ff00 */
[----:B------:R-:W-:Y:S02]  /*0140*/  CS2R R32, SRZ ;  /* 0x0000000000207805 */ /* 0x000fe4000001ff00 */
[----:B------:R-:W-:Y:S02]  /*0150*/  CS2R R34, SRZ ;  /* 0x0000000000227805 */ /* 0x000fe4000001ff00 */
[----:B------:R-:W-:Y:S02]  /*0160*/  CS2R R36, SRZ ;  /* 0x0000000000247805 */ /* 0x000fe4000001ff00 */
[----:B------:R-:W-:Y:S02]  /*0170*/  CS2R R38, SRZ ;  /* 0x0000000000267805 */ /* 0x000fe4000001ff00 */
[----:B------:R-:W-:-:S02]  /*0180*/  CS2R R40, SRZ ;  /* 0x0000000000287805 */ /* 0x000fc4000001ff00 */
[----:B0-----:R-:W-:Y:S01]  /*0190*/  ISETP.GE.AND P0, PT, R0, 0x1, PT ;  /* 0x000000010000780c */ /* 0x001fe20003f06270 */
[----:B------:R-:W0:Y:S01]  /*01a0*/  S2UR UR6, SR_CTAID.Y ;  /* 0x00000000000679c3 */ /* 0x000e220000002600 */
[----:B------:R-:W-:Y:S02]  /*01b0*/  CS2R R42, SRZ ;  /* 0x00000000002a7805 */ /* 0x000fe4000001ff00 */
[----:B------:R-:W-:Y:S02]  /*01c0*/  CS2R R54, SRZ ;  /* 0x0000000000367805 */ /* 0x000fe4000001ff00 */
[----:B------:R-:W-:Y:S02]  /*01d0*/  CS2R R56, SRZ ;  /* 0x0000000000387805 */ /* 0x000fe4000001ff00 */
[----:B------:R-:W-:Y:S02]  /*01e0*/  CS2R R58, SRZ ;  /* 0x00000000003a7805 */ /* 0x000fe4000001ff00 */
[----:B------:R-:W-:-:S02]  /*01f0*/  CS2R R60, SRZ ;  /* 0x00000000003c7805 */ /* 0x000fc4000001ff00 */
[----:B------:R-:W-:Y:S02]  /*0200*/  CS2R R62, SRZ ;  /* 0x00000000003e7805 */ /* 0x000fe4000001ff00 */
[----:B------:R-:W-:Y:S01]  /*0210*/  CS2R R64, SRZ ;  /* 0x0000000000407805 */ /* 0x000fe2000001ff00 */
[----:B------:R-:W0:Y:S01]  /*0220*/  S2UR UR7, SR_CTAID.X ;  /* 0x00000000000779c3 */ /* 0x000e220000002500 */
[----:B------:R-:W-:Y:S02]  /*0230*/  CS2R R66, SRZ ;  /* 0x0000000000427805 */ /* 0x000fe4000001ff00 */
[----:B------:R-:W-:Y:S02]  /*0240*/  CS2R R8, SRZ ;  /* 0x0000000000087805 */ /* 0x000fe4000001ff00 */
[----:B------:R-:W-:Y:S02]  /*0250*/  MOV R3, RZ ;  /* 0x000000ff00037202 */ /* 0x000fe40000000f00 */
[----:B------:R-:W-:-:S02]  /*0260*/  CS2R R68, SRZ ;  /* 0x0000000000447805 */ /* 0x000fc4000001ff00 */
[----:B------:R-:W-:Y:S02]  /*0270*/  CS2R R70, SRZ ;  /* 0x0000000000467805 */ /* 0x000fe4000001ff00 */
[----:B------:R-:W-:Y:S02]  /*0280*/  CS2R R72, SRZ ;  /* 0x0000000000487805 */ /* 0x000fe4000001ff00 */
[----:B------:R-:W-:Y:S02]  /*0290*/  CS2R R4, SRZ ;  /* 0x0000000000047805 */ /* 0x000fe4000001ff00 */
[----:B------:R-:W-:Y:S02]  /*02a0*/  CS2R R6, SRZ ;  /* 0x0000000000067805 */ /* 0x000fe4000001ff00 */
[----:B------:R-:W-:Y:S01]  /*02b0*/  MOV R76, RZ ;  /* 0x000000ff004c7202 */ /* 0x000fe20000000f00 */
[----:B-1234-:R-:W-:Y:S06]  /*02c0*/  @!P0 BRA `(.L_x_0) ;  /* 0x0000000400ec8947 */ /* 0x01efec0003800000 */
[----:B0-----:R-:W-:Y:S01]  /*02d0*/  IMAD R2, R2, UR6, R45 ;  /* 0x0000000602027c24 */ /* 0x001fe2000f8e022d */
[----:B------:R-:W-:Y:S01]  /*02e0*/  MOV R10, RZ ;  /* 0x000000ff000a7202 */ /* 0x000fe20000000f00 */
[----:B------:R-:W-:Y:S01]  /*02f0*/  IMAD R79, R79, UR7, R26 ;  /* 0x000000074f4f7c24 */ /* 0x000fe2000f8e021a */
[----:B------:R-:W-:Y:S02]  /*0300*/  IADD3 R26, PT, PT, -R0, RZ, RZ ;  /* 0x000000ff001a7210 */ /* 0x000fe40007ffe1ff */
[----:B------:R-:W-:Y:S02]  /*0310*/  SHF.L.U32 R45, R2, 0x3, RZ ;  /* 0x00000003022d7819 */ /* 0x000fe400000006ff */
[----:B------:R-:W-:Y:S02]  /*0320*/  SHF.L.U32 R79, R79, 0x3, RZ ;  /* 0x000000034f4f7819 */ /* 0x000fe400000006ff */
[C---:B------:R-:W-:Y:S01]  /*0330*/  IADD3 R77, PT, PT, R45.reuse, 0x2, RZ ;  /* 0x000000022d4d7810 */ /* 0x040fe20007ffe0ff */
[C---:B------:R-:W-:Y:S01]  /*0340*/  IMAD R91, R45.reuse, R0, RZ ;  /* 0x000000002d5b7224 */ /* 0x040fe200078e02ff */
[----:B------:R-:W-:-:S02]  /*0350*/  IADD3 R81, PT, PT, R45, 0x3, RZ ;  /* 0x000000032d517810 */ /* 0x000fc40007ffe0ff */
[----:B------:R-:W-:Y:S01]  /*0360*/  IADD3 R83, PT, PT, R45, 0x4, RZ ;  /* 0x000000042d537810 */ /* 0x000fe20007ffe0ff */
[-C--:B------:R-:W-:Y:S01]  /*0370*/  IMAD R77, R77, R0.reuse, RZ ;  /* 0x000000004d4d7224 */ /* 0x080fe200078e02ff */
[----:B------:R-:W-:Y:S01]  /*0380*/  IADD3 R85, PT, PT, R45, 0x5, RZ ;  /* 0x000000052d557810 */ /* 0x000fe20007ffe0ff */
[-C--:B------:R-:W-:Y:S01]  /*0390*/  IMAD R81, R81, R0.reuse, RZ ;  /* 0x0000000051517224 */ /* 0x080fe200078e02ff */
[----:B------:R-:W-:Y:S01]  /*03a0*/  IADD3 R87, PT, PT, R45, 0x6, RZ ;  /* 0x000000062d577810 */ /* 0x000fe20007ffe0ff */
[-C--:B------:R-:W-:Y:S01]  /*03b0*/  IMAD R83, R83, R0.reuse, RZ ;  /* 0x0000000053537224 */ /* 0x080fe200078e02ff */
[----:B------:R-:W-:Y:S01]  /*03c0*/  IADD3 R45, PT, PT, R45, 0x7, RZ ;  /* 0x000000072d2d7810 */ /* 0x000fe20007ffe0ff */
[-C--:B------:R-:W-:Y:S01]  /*03d0*/  IMAD R85, R85, R0.reuse, RZ ;  /* 0x0000000055557224 */ /* 0x080fe200078e02ff */
[-C--:B------:R-:W-:Y:S01]  /*03e0*/  IADD3 R2, PT, PT, R91, R0.reuse, RZ ;  /* 0x000000005b027210 */ /* 0x080fe20007ffe0ff */
[-C--:B------:R-:W-:Y:S02]  /*03f0*/  IMAD R87, R87, R0.reuse, RZ ;  /* 0x0000000057577224 */ /* 0x080fe400078e02ff */
[----:B------:R-:W-:-:S07]  /*0400*/  IMAD R89, R45, R0, RZ ;  /* 0x000000002d597224 */ /* 0x000fce00078e02ff */
.L_x_1:
[----:B------:R-:W0:Y:S08]  /*0410*/  LDC.64 R50, c[0x0][0x388] ;  /* 0x0000e200ff327b82 */ /* 0x000e300000000a00 */
[----:B------:R-:W1:Y:S01]  /*0420*/  LDC.64 R46, c[0x0][0x390] ;  /* 0x0000e400ff2e7b82 */ /* 0x000e620000000a00 */
[----:B0-----:R-:W-:-:S04]  /*0430*/  IMAD.WIDE.U32 R52, R2, 0x4, R50 ;  /* 0x0000000402347825 */ /* 0x001fc800078e0032 */
[--C-:B------:R-:W-:Y:S01]  /*0440*/  IMAD.WIDE.U32 R48, R77, 0x4, R50.reuse ;  /* 0x000000044d307825 */ /* 0x100fe200078e0032 */
[----:B------:R0:W2:Y:S03]  /*0450*/  LDG.E R80, desc[UR4][R52.64] ;  /* 0x0000000434507981 */ /* 0x0000a6000c1e1900 */
[--C-:B------:R-:W-:Y:S01]  /*0460*/  IMAD.WIDE.U32 R44, R81, 0x4, R50.reuse ;  /* 0x00000004512c7825 */ /* 0x100fe200078e0032 */
[----:B------:R3:W4:Y:S03]  /*0470*/  LDG.E R82, desc[UR4][R48.64] ;  /* 0x0000000430527981 */ /* 0x000726000c1e1900 */
[--C-:B------:R-:W-:Y:S01]  /*0480*/  IMAD.WIDE.U32 R92, R91, 0x4, R50.reuse ;  /* 0x000000045b5c7825 */ /* 0x100fe200078e0032 */
[----:B------:R5:W4:Y:S03]  /*0490*/  LDG.E R84, desc[UR4][R44.64] ;  /* 0x000000042c547981 */ /* 0x000b26000c1e1900 */
[----:B0-----:R-:W-:-:S02]  /*04a0*/  IMAD.WIDE.U32 R52, R83, 0x4, R50 ;  /* 0x0000000453347825 */ /* 0x001fc400078e0032 */
[----:B------:R-:W2:Y:S02]  /*04b0*/  LDG.E R93, desc[UR4][R92.64] ;  /* 0x000000045c5d7981 */ /* 0x000ea4000c1e1900 */
[--C-:B---3--:R-:W-:Y:S02]  /*04c0*/  IMAD.WIDE.U32 R48, R85, 0x4, R50.reuse ;  /* 0x0000000455307825 */ /* 0x108fe400078e0032 */
[----:B------:R-:W3:Y:S02]  /*04d0*/  LDG.E R88, desc[UR4][R52.64] ;  /* 0x0000000434587981 */ /* 0x000ee4000c1e1900 */
[--C-:B-----5:R-:W-:Y:S02]  /*04e0*/  IMAD.WIDE.U32 R44, R87, 0x4, R50.reuse ;  /* 0x00000004572c7825 */ /* 0x120fe400078e0032 */
[----:B------:R-:W5:Y:S02]  /*04f0*/  LDG.E R90, desc[UR4][R48.64] ;  /* 0x00000004305a7981 */ /* 0x000f64000c1e1900 */
[----:B------:R-:W-:-:S02]  /*0500*/  IMAD.WIDE.U32 R50, R89, 0x4, R50 ;  /* 0x0000000459327825 */ /* 0x000fc400078e0032 */
[----:B------:R-:W5:Y:S02]  /*0510*/  LDG.E R92, desc[UR4][R44.64] ;  /* 0x000000042c5c7981 */ /* 0x000f64000c1e1900 */
[----:B-1----:R-:W-:Y:S02]  /*0520*/  IMAD.WIDE R46, R79, 0x4, R46 ;  /* 0x000000044f2e7825 */ /* 0x002fe400078e022e */
[----:B------:R-:W5:Y:S04]  /*0530*/  LDG.E R51, desc[UR4][R50.64] ;  /* 0x0000000432337981 */ /* 0x000f68000c1e1900 */
[----:B------:R-:W2:Y:S04]  /*0540*/  LDG.E R86, desc[UR4][R46.64] ;  /* 0x000000042e567981 */ /* 0x000ea8000c1e1900 */
[----:B------:R-:W5:Y:S04]  /*0550*/  LDG.E R45, desc[UR4][R46.64+0x4] ;  /* 0x000004042e2d7981 */ /* 0x000f68000c1e1900 */
[----:B------:R-:W5:Y:S04]  /*0560*/  LDG.E R44, desc[UR4][R46.64+0x8] ;  /* 0x000008042e2c7981 */ /* 0x000f68000c1e1900 */
[----:B------:R-:W5:Y:S04]  /*0570*/  LDG.E R53, desc[UR4][R46.64+0xc] ;  /* 0x00000c042e357981 */ /* 0x000f68000c1e1900 */
[----:B------:R-:W5:Y:S04]  /*0580*/  LDG.E R48, desc[UR4][R46.64+0x10] ;  /* 0x000010042e307981 */ /* 0x000f68000c1e1900 */
[----:B------:R-:W5:Y:S04]  /*0590*/  LDG.E R49, desc[UR4][R46.64+0x14] ;  /* 0x000014042e317981 */ /* 0x000f68000c1e1900 */
[----:B------:R-:W5:Y:S04]  /*05a0*/  LDG.E R50, desc[UR4][R46.64+0x18] ;  /* 0x000018042e327981 */ /* 0x000f68000c1e1900 */
[----:B------:R-:W5:Y:S01]  /*05b0*/  LDG.E R52, desc[UR4][R46.64+0x1c] ;  /* 0x00001c042e347981 */ /* 0x000f62000c1e1900 */
[----:B------:R-:W-:-:S04]  /*05c0*/  IADD3 R26, PT, PT, R26, 0x1, RZ ;  /* 0x000000011a1a7810 */ /* 0x000fc80007ffe0ff */
[----:B------:R-:W-:Y:S02]  /*05d0*/  ISETP.NE.AND P0, PT, R26, RZ, PT ;  /* 0x000000ff1a00720c */ /* 0x000fe40003f05270 */
[----:B------:R-:W-:Y:S02]  /*05e0*/  IADD3 R2, PT, PT, R2, 0x1, RZ ;  /* 0x0000000102027810 */ /* 0x000fe40007ffe0ff */
[----:B------:R-:W-:Y:S02]  /*05f0*/  IADD3 R77, PT, PT, R77, 0x1, RZ ;  /* 0x000000014d4d7810 */ /* 0x000fe40007ffe0ff */
[----:B------:R-:W-:Y:S02]  /*0600*/  IADD3 R81, PT, PT, R81, 0x1, RZ ;  /* 0x0000000151517810 */ /* 0x000fe40007ffe0ff */
[----:B------:R-:W-:Y:S02]  /*0610*/  IADD3 R83, PT, PT, R83, 0x1, RZ ;  /* 0x0000000153537810 */ /* 0x000fe40007ffe0ff */
[----:B------:R-:W-:-:S02]  /*0620*/  IADD3 R85, PT, PT, R85, 0x1, RZ ;  /* 0x0000000155557810 */ /* 0x000fc40007ffe0ff */
[----:B------:R-:W-:Y:S02]  /*0630*/  IADD3 R87, PT, PT, R87, 0x1, RZ ;  /* 0x0000000157577810 */ /* 0x000fe40007ffe0ff */
[----:B------:R-:W-:Y:S02]  /*0640*/  IADD3 R89, PT, PT, R89, 0x1, RZ ;  /* 0x0000000159597810 */ /* 0x000fe40007ffe0ff */
[----:B------:R-:W-:Y:S02]  /*0650*/  IADD3 R91, PT, PT, R91, 0x1, RZ ;  /* 0x000000015b5b7810 */ /* 0x000fe40007ffe0ff */
[----:B------:R-:W-:Y:S01]  /*0660*/  IADD3 R79, PT, PT, R79, R0, RZ ;  /* 0x000000004f4f7210 */ /* 0x000fe20007ffe0ff */
[-C--:B--2---:R-:W-:Y:S01]  /*0670*/  FFMA R76, R93, R86.reuse, R76 ;  /* 0x000000565d4c7223 */ /* 0x084fe2000000004c */
[-C--:B------:R-:W-:Y:S01]  /*0680*/  FFMA R74, R80, R86.reuse, R74 ;  /* 0x00000056504a7223 */ /* 0x080fe2000000004a */
[-C--:B----4-:R-:W-:Y:S01]  /*0690*/  FFMA R9, R82, R86.reuse, R9 ;  /* 0x0000005652097223 */ /* 0x090fe20000000009 */
[-C--:B------:R-:W-:Y:S01]  /*06a0*/  FFMA R59, R84, R86.reuse, R59 ;  /* 0x00000056543b7223 */ /* 0x080fe2000000003b */
[-C--:B---3--:R-:W-:Y:S01]  /*06b0*/  FFMA R41, R88, R86.reuse, R41 ;  /* 0x0000005658297223 */ /* 0x088fe20000000029 */
[-C--:B-----5:R-:W-:Y:S01]  /*06c0*/  FFMA R33, R90, R86.reuse, R33 ;  /* 0x000000565a217223 */ /* 0x0a0fe20000000021 */
[-C--:B------:R-:W-:Y:S01]  /*06d0*/  FFMA R25, R92, R86.reuse, R25 ;  /* 0x000000565c197223 */ /* 0x080fe20000000019 */
[----:B------:R-:W-:Y:S01]  /*06e0*/  FFMA R17, R51, R86, R17 ;  /* 0x0000005633117223 */ /* 0x000fe20000000011 */
[-C--:B------:R-:W-:Y:S01]  /*06f0*/  FFMA R78, R93, R45.reuse, R78 ;  /* 0x0000002d5d4e7223 */ /* 0x080fe2000000004e */
[-C--:B------:R-:W-:Y:S01]  /*0700*/  FFMA R73, R80, R45.reuse, R73 ;  /* 0x0000002d50497223 */ /* 0x080fe20000000049 */
[-C--:B------:R-:W-:Y:S01]  /*0710*/  FFMA R66, R82, R45.reuse, R66 ;  /* 0x0000002d52427223 */ /* 0x080fe20000000042 */
[-C--:B------:R-:W-:Y:S01]  /*0720*/  FFMA R58, R84, R45.reuse, R58 ;  /* 0x0000002d543a7223 */ /* 0x080fe2000000003a */
[-C--:B------:R-:W-:Y:S01]  /*0730*/  FFMA R40, R88, R45.reuse, R40 ;  /* 0x0000002d58287223 */ /* 0x080fe20000000028 */
[-C--:B------:R-:W-:Y:S01]  /*0740*/  FFMA R32, R90, R45.reuse, R32 ;  /* 0x0000002d5a207223 */ /* 0x080fe20000000020 */
        /* <DEDUP_REMOVED lines=34> */
[C---:B------:R-:W-:Y:S01]  /*0970*/  FFMA R4, R93.reuse, R50, R4 ;  /* 0x000000325d047223 */ /* 0x040fe20000000004 */
[----:B------:R-:W-:Y:S01]  /*0980*/  FFMA R68, R93, R52, R68 ;  /* 0x000000345d447223 */ /* 0x000fe20000000044 */
[-C--:B------:R-:W-:Y:S01]  /*0990*/  FFMA R67, R80, R50.reuse, R67 ;  /* 0x0000003250437223 */ /* 0x080fe20000000043 */
[-C--:B------:R-:W-:Y:S01]  /*09a0*/  FFMA R61, R82, R50.reuse, R61 ;  /* 0x00000032523d7223 */ /* 0x080fe2000000003d */
[-C--:B------:R-:W-:Y:S01]  /*09b0*/  FFMA R43, R84, R50.reuse, R43 ;  /* 0x00000032542b7223 */ /* 0x080fe2000000002b */
[-C--:B------:R-:W-:Y:S01]  /*09c0*/  FFMA R35, R88, R50.reuse, R35 ;  /* 0x0000003258237223 */ /* 0x080fe20000000023 */
[-C--:B------:R-:W-:Y:S01]  /*09d0*/  FFMA R27, R90, R50.reuse, R27 ;  /* 0x000000325a1b7223 */ /* 0x080fe2000000001b */
[-C--:B------:R-:W-:Y:S01]  /*09e0*/  FFMA R19, R92, R50.reuse, R19 ;  /* 0x000000325c137223 */ /* 0x080fe20000000013 */
[C---:B------:R-:W-:Y:S01]  /*09f0*/  FFMA R11, R51.reuse, R50, R11 ;  /* 0x00000032330b7223 */ /* 0x040fe2000000000b */
[-C--:B------:R-:W-:Y:S01]  /*0a00*/  FFMA R3, R80, R52.reuse, R3 ;  /* 0x0000003450037223 */ /* 0x080fe20000000003 */
[-C--:B------:R-:W-:Y:S01]  /*0a10*/  FFMA R60, R82, R52.reuse, R60 ;  /* 0x00000034523c7223 */ /* 0x080fe2000000003c */
[-C--:B------:R-:W-:Y:S01]  /*0a20*/  FFMA R42, R84, R52.reuse, R42 ;  /* 0x00000034542a7223 */ /* 0x080fe2000000002a */
[-C--:B------:R-:W-:Y:S01]  /*0a30*/  FFMA R34, R88, R52.reuse, R34 ;  /* 0x0000003458227223 */ /* 0x080fe20000000022 */
[-C--:B------:R-:W-:Y:S01]  /*0a40*/  FFMA R75, R90, R52.reuse, R75 ;  /* 0x000000345a4b7223 */ /* 0x080fe2000000004b */
[-C--:B------:R-:W-:Y:S01]  /*0a50*/  FFMA R18, R92, R52.reuse, R18 ;  /* 0x000000345c127223 */ /* 0x080fe20000000012 */
[----:B------:R-:W-:Y:S01]  /*0a60*/  FFMA R10, R51, R52, R10 ;  /* 0x00000034330a7223 */ /* 0x000fe2000000000a */
[----:B------:R-:W-:Y:S06]  /*0a70*/  @P0 BRA `(.L_x_1) ;  /* 0xfffffff800640947 */ /* 0x000fec000383ffff */
.L_x_0:
[----:B------:R-:W0:Y:S01]  /*0a80*/  S2R R26, SR_TID.Y ;  /* 0x00000000001a7919 */ /* 0x000e220000002200 */
[----:B------:R-:W0:Y:S01]  /*0a90*/  LDC R47, c[0x0][0x364] ;  /* 0x0000d900ff2f7b82 */ /* 0x000e220000000800 */
[----:B------:R-:W1:Y:S07]  /*0aa0*/  S2R R49, SR_TID.X ;  /* 0x0000000000317919 */ /* 0x000e6e0000002100 */
[----:B------:R-:W1:Y:S08]  /*0ab0*/  LDC R2, c[0x0][0x360] ;  /* 0x0000d800ff027b82 */ /* 0x000e700000000800 */
[----:B------:R-:W2:Y:S01]  /*0ac0*/  LDC.64 R44, c[0x0][0x380] ;  /* 0x0000e000ff2c7b82 */ /* 0x000ea20000000a00 */
[----:B0-----:R-:W-:-:S02]  /*0ad0*/  IMAD R47, R47, UR6, R26 ;  /* 0x000000062f2f7c24 */ /* 0x001fc4000f8e021a */
[----:B-1----:R-:W-:-:S04]  /*0ae0*/  IMAD R2, R2, UR7, R49 ;  /* 0x0000000702027c24 */ /* 0x002fc8000f8e0231 */
[----:B------:R-:W-:-:S05]  /*0af0*/  IMAD R47, R47, R0, R2 ;  /* 0x000000002f2f7224 */ /* 0x000fca00078e0202 */
[----:B------:R-:W-:-:S05]  /*0b00*/  SHF.L.U32 R47, R47, 0x3, RZ ;  /* 0x000000032f2f7819 */ /* 0x000fca00000006ff */
[----:B--2---:R-:W-:-:S05]  /*0b10*/  IMAD.WIDE R44, R47, 0x4, R44 ;  /* 0x000000042f2c7825 */ /* 0x004fca00078e022c */
[----:B------:R-:W-:Y:S01]  /*0b20*/  STG.E desc[UR4][R44.64+0x14], R5 ;  /* 0x000014052c007986 */ /* 0x000fe2000c101904 */
[----:B------:R-:W-:-:S03]  /*0b30*/  IMAD.WIDE R46, R0, 0x4, R44 ;  /* 0x00000004002e7825 */ /* 0x000fc600078e022c */
[----:B------:R0:W-:Y:S01]  /*0b40*/  STG.E desc[UR4][R44.64+0x18], R4 ;  /* 0x000018042c007986 */ /* 0x0001e2000c101904 */
[----:B------:R-:W-:-:S03]  /*0b50*/  IMAD.WIDE R48, R0, 0x4, R46 ;  /* 0x0000000400307825 */ /* 0x000fc600078e022e */
[----:B------:R-:W-:Y:S04]  /*0b60*/  STG.E desc[UR4][R44.64], R76 ;  /* 0x0000004c2c007986 */ /* 0x000fe8000c101904 */
[----:B------:R-:W-:Y:S01]  /*0b70*/  STG.E desc[UR4][R44.64+0x4], R78 ;  /* 0x0000044e2c007986 */ /* 0x000fe2000c101904 */
[----:B0-----:R-:W-:-:S03]  /*0b80*/  IMAD.WIDE R4, R0, 0x4, R48 ;  /* 0x0000000400047825 */ /* 0x001fc600078e0230 */
[----:B------:R-:W-:Y:S04]  /*0b90*/  STG.E desc[UR4][R44.64+0x8], R8 ;  /* 0x000008082c007986 */ /* 0x000fe8000c101904 */
[----:B------:R-:W-:Y:S04]  /*0ba0*/  STG.E desc[UR4][R44.64+0xc], R7 ;  /* 0x00000c072c007986 */ /* 0x000fe8000c101904 */
[----:B------:R-:W-:Y:S04]  /*0bb0*/  STG.E desc[UR4][R44.64+0x10], R6 ;  /* 0x000010062c007986 */ /* 0x000fe8000c101904 */
[----:B------:R-:W-:Y:S04]  /*0bc0*/  STG.E desc[UR4][R44.64+0x1c], R68 ;  /* 0x00001c442c007986 */ /* 0x000fe8000c101904 */
[----:B------:R0:W-:Y:S04]  /*0bd0*/  STG.E desc[UR4][R46.64+0x1c], R3 ;  /* 0x00001c032e007986 */ /* 0x0001e8000c101904 */
[----:B------:R-:W-:Y:S04]  /*0be0*/  STG.E desc[UR4][R46.64], R74 ;  /* 0x0000004a2e007986 */ /* 0x000fe8000c101904 */
[----:B------:R-:W-:Y:S01]  /*0bf0*/  STG.E desc[UR4][R46.64+0x4], R73 ;  /* 0x000004492e007986 */ /* 0x000fe2000c101904 */
[----:B0-----:R-:W-:-:S03]  /*0c00*/  IMAD.WIDE R2, R0, 0x4, R4 ;  /* 0x0000000400027825 */ /* 0x001fc600078e0204 */
[----:B------:R-:W-:Y:S04]  /*0c10*/  STG.E desc[UR4][R46.64+0x8], R72 ;  /* 0x000008482e007986 */ /* 0x000fe8000c101904 */
[----:B------:R-:W-:Y:S01]  /*0c20*/  STG.E desc[UR4][R46.64+0xc], R71 ;  /* 0x00000c472e007986 */ /* 0x000fe2000c101904 */
[----:B------:R-:W-:-:S03]  /*0c30*/  IMAD.WIDE R6, R0, 0x4, R2 ;  /* 0x0000000400067825 */ /* 0x000fc600078e0202 */
[----:B------:R-:W-:Y:S04]  /*0c40*/  STG.E desc[UR4][R46.64+0x10], R70 ;  /* 0x000010462e007986 */ /* 0x000fe8000c101904 */
        /* <DEDUP_REMOVED lines=51> */
[----:B------:R-:W-:Y:S01]  /*0f80*/  STG.E desc[UR4][R2.64+0x1c], R10 ;  /* 0x00001c0a02007986 */ /* 0x000fe2000c101904 */
[----:B------:R-:W-:Y:S05]  /*0f90*/  EXIT ;  /* 0x000000000000794d */ /* 0x000fea0003800000 */
.L_x_2:
[----:B------:R-:W-:-:S00]  /*0fa0*/  BRA `(.L_x_2) ;  /* 0xfffffffc00fc7947 */ /* 0x000fc0000383ffff */
[----:B------:R-:W-:-:S00]  /*0fb0*/  NOP ;  /* 0x0000000000007918 */ /* 0x000fc00000000000 */
        /* <DEDUP_REMOVED lines=12> */
.L_x_12:


//--------------------- .text._Z10matmul_gpuILi4EEvPfPKfS2_i --------------------------
	.section	.text._Z10matmul_gpuILi4EEvPfPKfS2_i,"ax",@progbits
	.align	128
        .global         _Z10matmul_gpuILi4EEvPfPKfS2_i
        .type           _Z10matmul_gpuILi4EEvPfPKfS2_i,@function
        .size           _Z10matmul_gpuILi4EEvPfPKfS2_i,(.L_x_13 - _Z10matmul_gpuILi4EEvPfPKfS2_i)
        .other          _Z10matmul_gpuILi4EEvPfPKfS2_i,@"STO_CUDA_ENTRY STV_DEFAULT"
_Z10matmul_gpuILi4EEvPfPKfS2_i:
.text._Z10matmul_gpuILi4EEvPfPKfS2_i:
[----:B------:R-:W-:Y:S08]  /*0000*/  LDC R1, c[0x0][0x37c] ;  /* 0x0000df00ff017b82 */ /* 0x000ff00000000800 */
[----:B------:R-:W0:Y:S01]  /*0010*/  LDC R23, c[0x0][0x398] ;  /* 0x0000e600ff177b82 */ /* 0x000e220000000800 */
[----:B------:R-:W1:Y:S01]  /*0020*/  S2R R3, SR_TID.Y ;  /* 0x0000000000037919 */ /* 0x000e620000002200 */
[----:B------:R-:W-:Y:S01]  /*0030*/  HFMA2 R35, -RZ, RZ, 0, 0 ;  /* 0x00000000ff237431 */ /* 0x000fe200000001ff */
[----:B------:R-:W-:Y:S01]  /*0040*/  CS2R R26, SRZ ;  /* 0x00000000001a7805 */ /* 0x000fe2000001ff00 */
[----:B------:R-:W-:Y:S01]  /*0050*/  HFMA2 R0, -RZ, RZ, 0, 0 ;  /* 0x00000000ff007431 */ /* 0x000fe200000001ff */
[----:B------:R-:W2:Y:S01]  /*0060*/  S2R R5, SR_TID.X ;  /* 0x0000000000057919 */ /* 0x000ea20000002100 */
[----:B------:R-:W-:-:S02]  /*0070*/  MOV R28, RZ ;  /* 0x000000ff001c7202 */ /* 0x000fc40000000f00 */
[----:B------:R-:W-:Y:S01]  /*0080*/  CS2R R12, SRZ ;  /* 0x00000000000c7805 */ /* 0x000fe2000001ff00 */
[----:B------:R-:W1:Y:S01]  /*0090*/  LDC R30, c[0x0][0x364] ;  /* 0x0000d900ff1e7b82 */ /* 0x000e620000000800 */
[----:B------:R-:W-:Y:S02]  /*00a0*/  CS2R R14, SRZ ;  /* 0x00000000000e7805 */ /* 0x000fe4000001ff00 */
[----:B------:R-:W-:Y:S02]  /*00b0*/  CS2R R16, SRZ ;  /* 0x0000000000107805 */ /* 0x000fe4000001ff00 */
[----:B------:R-:W-:Y:S02]  /*00c0*/  CS2R R18, SRZ ;  /* 0x0000000000127805 */ /* 0x000fe4000001ff00 */
[----:B------:R-:W-:Y:S02]  /*00d0*/  CS2R R20, SRZ ;  /* 0x0000000000147805 */ /* 0x000fe4000001ff00 */
[----:B------:R-:W-:Y:S01]  /*00e0*/  MOV R22, RZ ;  /* 0x000000ff00167202 */ /* 0x000fe20000000f00 */
[----:B------:R-:W1:Y:S08]  /*00f0*/  S2UR UR4, SR_CTAID.Y ;  /* 0x00000000000479c3 */ /* 0x000e700000002600 */
[----:B------:R-:W2:Y:S01]  /*0100*/  S2UR UR5, SR_CTAID.X ;  /* 0x00000000000579c3 */ /* 0x000ea20000002500 */
[----:B0-----:R-:W-:-:S07]  /*0110*/  ISETP.GE.AND P0, PT, R23, 0x1, PT ;  /* 0x000000011700780c */ /* 0x001fce0003f06270 */
[----:B------:R-:W2:Y:S01]  /*0120*/  LDC R32, c[0x0][0x360] ;  /* 0x0000d800ff207b82 */ /* 0x000ea20000000800 */
[----:B-1----:R-:W-:-:S05]  /*0130*/  IMAD R30, R30, UR4, R3 ;  /* 0x000000041e1e7c24 */ /* 0x002fca000f8e0203 */
[----:B------:R-:W-:Y:S01]  /*0140*/  SHF.L.U32 R30, R30, 0x2, RZ ;  /* 0x000000021e1e7819 */ /* 0x000fe200000006ff */
[----:B--2---:R-:W-:Y:S01]  /*0150*/  IMAD R32, R32, UR5, R5 ;  /* 0x0000000520207c24 */ /* 0x004fe2000f8e0205 */
[----:B------:R-:W0:Y:S04]  /*0160*/  LDCU.64 UR4, c[0x0][0x358] ;  /* 0x00006b00ff0477ac */ /* 0x000e280008000a00 */
[----:B------:R-:W-:Y:S01]  /*0170*/  SHF.L.U32 R32, R32, 0x2, RZ ;  /* 0x0000000220207819 */ /* 0x000fe200000006ff */
[----:B------:R-:W-:Y:S06]  /*0180*/  @!P0 BRA `(.L_x_3) ;  /* 0x0000000400fc8947 */ /* 0x000fec0003800000 */
[----:B------:R-:W-:Y:S02]  /*0190*/  ISETP.NE.AND P0, PT, R23, 0x1, PT ;  /* 0x000000011700780c */ /* 0x000fe40003f05270 */
[----:B------:R-:W-:Y:S02]  /*01a0*/  MOV R6, RZ ;  /* 0x000000ff00067202 */ /* 0x000fe40000000f00 */
[----:B------:R-:W-:-:S09]  /*01b0*/  MOV R26, RZ ;  /* 0x000000ff001a7202 */ /* 0x000fd20000000f00 */
[----:B------:R-:W-:Y:S05]  /*01c0*/  @!P0 BRA `(.L_x_4) ;  /* 0x0000000400508947 */ /* 0x000fea0003800000 */
[C---:B------:R-:W-:Y:S01]  /*01d0*/  IADD3 R2, PT, PT, R30.reuse, 0x2, RZ ;  /* 0x000000021e027810 */ /* 0x040fe20007ffe0ff */
[C---:B------:R-:W-:Y:S01]  /*01e0*/  IMAD R34, R30.reuse, R23, RZ ;  /* 0x000000171e227224 */ /* 0x040fe200078e02ff */
[----:B------:R-:W-:Y:S01]  /*01f0*/  IADD3 R4, PT, PT, R30, 0x3, RZ ;  /* 0x000000031e047810 */ /* 0x000fe20007ffe0ff */
[----:B------:R-:W-:Y:S01]  /*0200*/  HFMA2 R35, -RZ, RZ, 0, 0 ;  /* 0x00000000ff237431 */ /* 0x000fe200000001ff */
[----:B------:R-:W-:Y:S01]  /*0210*/  LOP3.LUT R24, R23, 0x7ffffffe, RZ, 0xc0, !PT ;  /* 0x7ffffffe17187812 */ /* 0x000fe200078ec0ff */
[----:B------:R-:W-:Y:S01]  /*0220*/  HFMA2 R0, -RZ, RZ, 0, 0 ;  /* 0x00000000ff007431 */ /* 0x000fe200000001ff */
[----:B------:R-:W-:Y:S02]  /*0230*/  CS2R R26, SRZ ;  /* 0x00000000001a7805 */ /* 0x000fe4000001ff00 */
[----:B------:R-:W-:Y:S02]  /*0240*/  MOV R29, R32 ;  /* 0x00000020001d7202 */ /* 0x000fe40000000f00 */
[----:B------:R-:W-:-:S02]  /*0250*/  CS2R R12, SRZ ;  /* 0x00000000000c7805 */ /* 0x000fc4000001ff00 */
[----:B------:R-:W-:Y:S02]  /*0260*/  MOV R28, RZ ;  /* 0x000000ff001c7202 */ /* 0x000fe40000000f00 */
[----:B------:R-:W-:Y:S02]  /*0270*/  CS2R R14, SRZ ;  /* 0x00000000000e7805 */ /* 0x000fe4000001ff00 */
[----:B------:R-:W-:Y:S02]  /*0280*/  CS2R R16, SRZ ;  /* 0x0000000000107805 */ /* 0x000fe4000001ff00 */
[----:B------:R-:W-:Y:S02]  /*0290*/  CS2R R18, SRZ ;  /* 0x0000000000127805 */ /* 0x000fe4000001ff00 */
[----:B------:R-:W-:Y:S02]  /*02a0*/  CS2R R20, SRZ ;  /* 0x0000000000147805 */ /* 0x000fe4000001ff00 */
[----:B------:R-:W-:Y:S01]  /*02b0*/  MOV R22, RZ ;  /* 0x000000ff00167202 */ /* 0x000fe20000000f00 */
[-C--:B------:R-:W-:Y:S01]  /*02c0*/  IMAD R31, R2, R23.reuse, RZ ;  /* 0x00000017021f7224 */ /* 0x080fe200078e02ff */
[----:B------:R-:W-:Y:S01]  /*02d0*/  IADD3 R24, PT, PT, -R24, RZ, RZ ;  /* 0x000000ff18187210 */ /* 0x000fe20007ffe1ff */
[-C--:B------:R-:W-:Y:S01]  /*02e0*/  IMAD R33, R4, R23.reuse, RZ ;  /* 0x0000001704217224 */ /* 0x080fe200078e02ff */
[----:B------:R-:W-:-:S07]  /*02f0*/  IADD3 R25, PT, PT, R34, R23, RZ ;  /* 0x0000001722197210 */ /* 0x000fce0007ffe0ff */
.L_x_5:
[----:B------:R-:W1:Y:S08]  /*0300*/  LDC.64 R6, c[0x0][0x390] ;  /* 0x0000e400ff067b82 */ /* 0x000e700000000a00 */
[----:B------:R-:W2:Y:S01]  /*0310*/  LDC.64 R2, c[0x0][0x388] ;  /* 0x0000e200ff027b82 */ /* 0x000ea20000000a00 */
[----:B-1----:R-:W-:-:S05]  /*0320*/  IMAD.WIDE R6, R29, 0x4, R6 ;  /* 0x000000041d067825 */ /* 0x002fca00078e0206 */
[----:B0-----:R-:W3:Y:S01]  /*0330*/  LDG.E R39, desc[UR4][R6.64] ;  /* 0x0000000406277981 */ /* 0x001ee2000c1e1900 */
[----:B--2---:R-:W-:-:S03]  /*0340*/  IMAD.WIDE.U32 R4, R34, 0x4, R2 ;  /* 0x0000000422047825 */ /* 0x004fc600078e0002 */
[----:B------:R-:W2:Y:S01]  /*0350*/  LDG.E R38, desc[UR4][R6.64+0x4] ;  /* 0x0000040406267981 */ /* 0x000ea2000c1e1900 */
[----:B------:R-:W-:-:S03]  /*0360*/  IMAD.WIDE.U32 R10, R25, 0x4, R2 ;  /* 0x00000004190a7825 */ /* 0x000fc600078e0002 */
[----:B------:R-:W3:Y:S01]  /*0370*/  LDG.E R37, desc[UR4][R4.64] ;  /* 0x0000000404257981 */ /* 0x000ee2000c1e1900 */
[----:B------:R-:W-:-:S03]  /*0380*/  IMAD.WIDE.U32 R8, R23, 0x4, R6 ;  /* 0x0000000417087825 */ /* 0x000fc600078e0006 */
[----:B------:R0:W4:Y:S04]  /*0390*/  LDG.E R36, desc[UR4][R4.64+0x4] ;  /* 0x0000040404247981 */ /* 0x000128000c1e1900 */
[----:B------:R-:W5:Y:S04]  /*03a0*/  LDG.E R41, desc[UR4][R6.64+0x8] ;  /* 0x0000080406297981 */ /* 0x000f68000c1e1900 */
[----:B------:R-:W4:Y:S01]  /*03b0*/  LDG.E R42, desc[UR4][R6.64+0xc] ;  /* 0x00000c04062a7981 */ /* 0x000f22000c1e1900 */
[----:B0-----:R-:W-:-:S03]  /*03c0*/  IMAD.WIDE.U32 R4, R31, 0x4, R2 ;  /* 0x000000041f047825 */ /* 0x001fc600078e0002 */
[----:B------:R-:W4:Y:S04]  /*03d0*/  LDG.E R45, desc[UR4][R8.64+0x4] ;  /* 0x00000404082d7981 */ /* 0x000f28000c1e1900 */
[----:B------:R-:W4:Y:S04]  /*03e0*/  LDG.E R40, desc[UR4][R8.64] ;  /* 0x0000000408287981 */ /* 0x000f28000c1e1900 */
[----:B------:R-:W4:Y:S01]  /*03f0*/  LDG.E R7, desc[UR4][R10.64] ;  /* 0x000000040a077981 */ /* 0x000f22000c1e1900 */
[----:B------:R-:W-:-:S03]  /*0400*/  IMAD.WIDE.U32 R2, R33, 0x4, R2 ;  /* 0x0000000421027825 */ /* 0x000fc600078e0002 */
[----:B------:R-:W4:Y:S04]  /*0410*/  LDG.E R43, desc[UR4][R8.64+0x8] ;  /* 0x00000804082b7981 */ /* 0x000f28000c1e1900 */
[----:B------:R0:W4:Y:S04]  /*0420*/  LDG.E R44, desc[UR4][R8.64+0xc] ;  /* 0x00000c04082c7981 */ /* 0x000128000c1e1900 */
[----:B------:R-:W4:Y:S04]  /*0430*/  LDG.E R10, desc[UR4][R10.64+0x4] ;  /* 0x000004040a0a7981 */ /* 0x000f28000c1e1900 */
[----:B------:R-:W4:Y:S04]  /*0440*/  LDG.E R6, desc[UR4][R2.64] ;  /* 0x0000000402067981 */ /* 0x000f28000c1e1900 */
[----:B------:R-:W4:Y:S04]  /*0450*/  LDG.E R11, desc[UR4][R4.64] ;  /* 0x00000004040b7981 */ /* 0x000f28000c1e1900 */
[----:B------:R-:W4:Y:S04]  /*0460*/  LDG.E R2, desc[UR4][R2.64+0x4] ;  /* 0x0000040402027981 */ /* 0x000f28000c1e1900 */
[----:B------:R1:W4:Y:S01]  /*0470*/  LDG.E R4, desc[UR4][R4.64+0x4] ;  /* 0x0000040404047981 */ /* 0x000322000c1e1900 */
[----:B------:R-:W-:-:S04]  /*0480*/  IADD3 R24, PT, PT, R24, 0x2, RZ ;  /* 0x0000000218187810 */ /* 0x000fc80007ffe0ff */
[----:B------:R-:W-:Y:S02]  /*0490*/  ISETP.NE.AND P0, PT, R24, RZ, PT ;  /* 0x000000ff1800720c */ /* 0x000fe40003f05270 */
[----:B------:R-:W-:Y:S02]  /*04a0*/  IADD3 R25, PT, PT, R25, 0x2, RZ ;  /* 0x0000000219197810 */ /* 0x000fe40007ffe0ff */
[----:B------:R-:W-:Y:S02]  /*04b0*/  IADD3 R31, PT, PT, R31, 0x2, RZ ;  /* 0x000000021f1f7810 */ /* 0x000fe40007ffe0ff */
[----:B------:R-:W-:Y:S02]  /*04c0*/  IADD3 R33, PT, PT, R33, 0x2, RZ ;  /* 0x0000000221217810 */ /* 0x000fe40007ffe0ff */
[----:B------:R-:W-:Y:S02]  /*04d0*/  IADD3 R34, PT, PT, R34, 0x2, RZ ;  /* 0x0000000222227810 */ /* 0x000fe40007ffe0ff */
[----:B------:R-:W-:Y:S01]  /*04e0*/  LEA R29, R23, R29, 0x1 ;  /* 0x0000001d171d7211 */ /* 0x000fe200078e08ff */
[C---:B---3--:R-:W-:Y:S01]  /*04f0*/  FFMA R22, R37.reuse, R39, R22 ;  /* 0x0000002725167223 */ /* 0x048fe20000000016 */
[C---:B--2---:R-:W-:Y:S01]  /*0500*/  FFMA R21, R37.reuse, R38, R21 ;  /* 0x0000002625157223 */ /* 0x044fe20000000015 */
[C---:B-----5:R-:W-:Y:S01]  /*0510*/  FFMA R20, R37.reuse, R41, R20 ;  /* 0x0000002925147223 */ /* 0x060fe20000000014 */
[----:B----4-:R-:W-:Y:S01]  /*0520*/  FFMA R19, R37, R42, R19 ;  /* 0x0000002a25137223 */ /* 0x010fe20000000013 */
[C---:B0-----:R-:W-:Y:S01]  /*0530*/  FFMA R8, R7.reuse, R38, R17 ;  /* 0x0000002607087223 */ /* 0x041fe20000000011 */
[C---:B-1----:R-:W-:Y:S01]  /*0540*/  FFMA R5, R7.reuse, R39, R18 ;  /* 0x0000002707057223 */ /* 0x042fe20000000012 */
[C---:B------:R-:W-:Y:S01]  /*0550*/  FFMA R16, R7.reuse, R41, R16 ;  /* 0x0000002907107223 */ /* 0x040fe20000000010 */
[----:B------:R-:W-:Y:S01]  /*0560*/  FFMA R15, R7, R42, R15 ;  /* 0x0000002a070f7223 */ /* 0x000fe2000000000f */
[----:B------:R-:W-:Y:S01]  /*0570*/  FFMA R17, R10, R45, R8 ;  /* 0x0000002d0a117223 */ /* 0x000fe20000000008 */
[C---:B------:R-:W-:Y:S01]  /*0580*/  FFMA R3, R11.reuse, R39, R14 ;  /* 0x000000270b037223 */ /* 0x040fe2000000000e */
[C---:B------:R-:W-:Y:S01]  /*0590*/  FFMA R8, R11.reuse, R38, R13 ;  /* 0x000000260b087223 */ /* 0x040fe2000000000d */
[C---:B------:R-:W-:Y:S01]  /*05a0*/  FFMA R12, R11.reuse, R41, R12 ;  /* 0x000000290b0c7223 */ /* 0x040fe2000000000c */
[----:B------:R-:W-:Y:S01]  /*05b0*/  FFMA R11, R11, R42, R0 ;  /* 0x0000002a0b0b7223 */ /* 0x000fe20000000000 */
[C---:B------:R-:W-:Y:S01]  /*05c0*/  FFMA R39, R6.reuse, R39, R28 ;  /* 0x0000002706277223 */ /* 0x040fe2000000001c */
        /* <DEDUP_REMOVED lines=9> */
[CC--:B------:R-:W-:Y:S01]  /*0660*/  FFMA R20, R36.reuse, R43.reuse, R20 ;  /* 0x0000002b24147223 */ /* 0x0c0fe20000000014 */
[----:B------:R-:W-:Y:S01]  /*0670*/  FFMA R19, R36, R44, R19 ;  /* 0x0000002c24137223 */ /* 0x000fe20000000013 */
[C---:B------:R-:W-:Y:S01]  /*0680*/  FFMA R18, R10.reuse, R40, R5 ;  /* 0x000000280a127223 */ /* 0x040fe20000000005 */
[C---:B------:R-:W-:Y:S01]  /*0690*/  FFMA R16, R10.reuse, R43, R16 ;  /* 0x0000002b0a107223 */ /* 0x040fe20000000010 */
[----:B------:R-:W-:Y:S01]  /*06a0*/  FFMA R15, R10, R44, R15 ;  /* 0x0000002c0a0f7223 */ /* 0x000fe2000000000f */
[C---:B------:R-:W-:Y:S01]  /*06b0*/  FFMA R28, R2.reuse, R40, R39 ;  /* 0x00000028021c7223 */ /* 0x040fe20000000027 */
[C---:B------:R-:W-:Y:S01]  /*06c0*/  FFMA R35, R2.reuse, R45, R38 ;  /* 0x0000002d02237223 */ /* 0x040fe20000000026 */
[C---:B------:R-:W-:Y:S01]  /*06d0*/  FFMA R27, R2.reuse, R43, R4 ;  /* 0x0000002b021b7223 */ /* 0x040fe20000000004 */
[----:B------:R-:W-:Y:S01]  /*06e0*/  FFMA R26, R2, R44, R3 ;  /* 0x0000002c021a7223 */ /* 0x000fe20000000003 */
[----:B------:R-:W-:Y:S06]  /*06f0*/  @P0 BRA `(.L_x_5) ;  /* 0xfffffffc00000947 */ /* 0x000fec000383ffff */
[----:B------:R-:W-:-:S07]  /*0700*/  LOP3.LUT R6, R23, 0x7ffffffe, RZ, 0xc0, !PT ;  /* 0x7ffffffe17067812 */ /* 0x000fce00078ec0ff */
.L_x_4:
[----:B------:R-:W-:-:S04]  /*0710*/  LOP3.LUT R2, R23, 0x1, RZ, 0xc0, !PT ;  /* 0x0000000117027812 */ /* 0x000fc800078ec0ff */
[----:B------:R-:W-:-:S13]  /*0720*/  ISETP.NE.U32.AND P0, PT, R2, 0x1, PT ;  /* 0x000000010200780c */ /* 0x000fda0003f05070 */
[----:B------:R-:W-:Y:S05]  /*0730*/  @P0 BRA `(.L_x_3) ;  /* 0x0000000000900947 */ /* 0x000fea0003800000 */
[----:B------:R-:W1:Y:S01]  /*0740*/  LDC.64 R2, c[0x0][0x388] ;  /* 0x0000e200ff027b82 */ /* 0x000e620000000a00 */
[-C--:B------:R-:W-:Y:S02]  /*0750*/  IMAD R7, R30, R23.reuse, R6 ;  /* 0x000000171e077224 */ /* 0x080fe400078e0206 */
[----:B------:R-:W-:-:S05]  /*0760*/  IMAD R11, R6, R23, R32 ;  /* 0x00000017060b7224 */ /* 0x000fca00078e0220 */
[----:B------:R-:W2:Y:S01]  /*0770*/  LDC.64 R4, c[0x0][0x390] ;  /* 0x0000e400ff047b82 */ /* 0x000ea20000000a00 */
[C---:B-1----:R-:W-:Y:S01]  /*0780*/  IMAD.WIDE.U32 R8, R7.reuse, 0x4, R2 ;  /* 0x0000000407087825 */ /* 0x042fe200078e0002 */
[----:B------:R-:W-:-:S04]  /*0790*/  IADD3 R7, PT, PT, R7, R23, RZ ;  /* 0x0000001707077210 */ /* 0x000fc80007ffe0ff */
[-C--:B------:R-:W-:Y:S01]  /*07a0*/  IADD3 R10, PT, PT, R7, R23.reuse, RZ ;  /* 0x00000017070a7210 */ /* 0x080fe20007ffe0ff */
[----:B0-----:R-:W3:Y:S01]  /*07b0*/  LDG.E R9, desc[UR4][R8.64] ;  /* 0x0000000408097981 */ /* 0x001ee2000c1e1900 */
[----:B--2---:R-:W-:Y:S02]  /*07c0*/  IMAD.WIDE R4, R11, 0x4, R4 ;  /* 0x000000040b047825 */ /* 0x004fe400078e0204 */
[C---:B------:R-:W-:Y:S02]  /*07d0*/  IADD3 R25, PT, PT, R10.reuse, R23, RZ ;  /* 0x000000170a197210 */ /* 0x040fe40007ffe0ff */
[--C-:B------:R-:W-:Y:S01]  /*07e0*/  IMAD.WIDE.U32 R6, R7, 0x4, R2.reuse ;  /* 0x0000000407067825 */ /* 0x100fe200078e0002 */
[----:B------:R-:W3:Y:S03]  /*07f0*/  LDG.E R24, desc[UR4][R4.64] ;  /* 0x0000000404187981 */ /* 0x000ee6000c1e1900 */
[--C-:B------:R-:W-:Y:S01]  /*0800*/  IMAD.WIDE.U32 R10, R10, 0x4, R2.reuse ;  /* 0x000000040a0a7825 */ /* 0x100fe200078e0002 */
[----:B------:R-:W2:Y:S03]  /*0810*/  LDG.E R34, desc[UR4][R4.64+0x4] ;  /* 0x0000040404227981 */ /* 0x000ea6000c1e1900 */
[----:B------:R-:W-:Y:S01]  /*0820*/  IMAD.WIDE.U32 R2, R25, 0x4, R2 ;  /* 0x0000000419027825 */ /* 0x000fe200078e0002 */
[----:B------:R-:W4:Y:S04]  /*0830*/  LDG.E R29, desc[UR4][R4.64+0x8] ;  /* 0x00000804041d7981 */ /* 0x000f28000c1e1900 */
[----:B------:R-:W5:Y:S04]  /*0840*/  LDG.E R36, desc[UR4][R4.64+0xc] ;  /* 0x00000c0404247981 */ /* 0x000f68000c1e1900 */
[----:B------:R-:W5:Y:S04]  /*0850*/  LDG.E R7, desc[UR4][R6.64] ;  /* 0x0000000406077981 */ /* 0x000f68000c1e1900 */
[----:B------:R-:W5:Y:S04]  /*0860*/  LDG.E R11, desc[UR4][R10.64] ;  /* 0x000000040a0b7981 */ /* 0x000f68000c1e1900 */
[----:B------:R-:W5:Y:S01]  /*0870*/  LDG.E R3, desc[UR4][R2.64] ;  /* 0x0000000402037981 */ /* 0x000f62000c1e1900 */
[C---:B---3--:R-:W-:Y:S01]  /*0880*/  FFMA R22, R9.reuse, R24, R22 ;  /* 0x0000001809167223 */ /* 0x048fe20000000016 */
[C---:B--2---:R-:W-:Y:S01]  /*0890*/  FFMA R21, R9.reuse, R34, R21 ;  /* 0x0000002209157223 */ /* 0x044fe20000000015 */
[CC--:B----4-:R-:W-:Y:S01]  /*08a0*/  FFMA R20, R9.reuse, R29.reuse, R20 ;  /* 0x0000001d09147223 */ /* 0x0d0fe20000000014 */
[----:B-----5:R-:W-:Y:S01]  /*08b0*/  FFMA R19, R9, R36, R19 ;  /* 0x0000002409137223 */ /* 0x020fe20000000013 */
[C---:B------:R-:W-:Y:S01]  /*08c0*/  FFMA R18, R7.reuse, R24, R18 ;  /* 0x0000001807127223 */ /* 0x040fe20000000012 */
[C---:B------:R-:W-:Y:S01]  /*08d0*/  FFMA R17, R7.reuse, R34, R17 ;  /* 0x0000002207117223 */ /* 0x040fe20000000011 */
[CC--:B------:R-:W-:Y:S01]  /*08e0*/  FFMA R16, R7.reuse, R29.reuse, R16 ;  /* 0x0000001d07107223 */ /* 0x0c0fe20000000010 */
[----:B------:R-:W-:Y:S01]  /*08f0*/  FFMA R15, R7, R36, R15 ;  /* 0x00000024070f7223 */ /* 0x000fe2000000000f */
[C---:B------:R-:W-:Y:S01]  /*0900*/  FFMA R14, R11.reuse, R24, R14 ;  /* 0x000000180b0e7223 */ /* 0x040fe2000000000e */
[C---:B------:R-:W-:Y:S01]  /*0910*/  FFMA R13, R11.reuse, R34, R13 ;  /* 0x000000220b0d7223 */ /* 0x040fe2000000000d */
[CC--:B------:R-:W-:Y:S01]  /*0920*/  FFMA R12, R11.reuse, R29.reuse, R12 ;  /* 0x0000001d0b0c7223 */ /* 0x0c0fe2000000000c */
[----:B------:R-:W-:Y:S01]  /*0930*/  FFMA R0, R11, R36, R0 ;  /* 0x000000240b007223 */ /* 0x000fe20000000000 */
[C---:B------:R-:W-:Y:S01]  /*0940*/  FFMA R28, R3.reuse, R24, R28 ;  /* 0x00000018031c7223 */ /* 0x040fe2000000001c */
[C---:B------:R-:W-:Y:S01]  /*0950*/  FFMA R35, R3.reuse, R34, R35 ;  /* 0x0000002203237223 */ /* 0x040fe20000000023 */
[C---:B------:R-:W-:Y:S01]  /*0960*/  FFMA R27, R3.reuse, R29, R27 ;  /* 0x0000001d031b7223 */ /* 0x040fe2000000001b */
[----:B------:R-:W-:-:S07]  /*0970*/  FFMA R26, R3, R36, R26 ;  /* 0x00000024031a7223 */ /* 0x000fce000000001a */
.L_x_3:
[----:B------:R-:W1:Y:S01]  /*0980*/  LDC.64 R2, c[0x0][0x380] ;  /* 0x0000e000ff027b82 */ /* 0x000e620000000a00 */
[----:B------:R-:W-:-:S04]  /*0990*/  IMAD R5, R30, R23, R32 ;  /* 0x000000171e057224 */ /* 0x000fc800078e0220 */
[----:B-1----:R-:W-:-:S05]  /*09a0*/  IMAD.WIDE R2, R5, 0x4, R2 ;  /* 0x0000000405027825 */ /* 0x002fca00078e0202 */
[----:B0-----:R-:W-:Y:S01]  /*09b0*/  STG.E desc[UR4][R2.64], R22 ;  /* 0x0000001602007986 */ /* 0x001fe2000c101904 */
[----:B------:R-:W-:-:S03]  /*09c0*/  IMAD.WIDE R4, R23, 0x4, R2 ;  /* 0x0000000417047825 */ /* 0x000fc600078e0202 */
[----:B------:R-:W-:Y:S01]  /*09d0*/  STG.E desc[UR4][R2.64+0x4], R21 ;  /* 0x0000041502007986 */ /* 0x000fe2000c101904 */
[----:B------:R-:W-:-:S03]  /*09e0*/  IMAD.WIDE R6, R23, 0x4, R4 ;  /* 0x0000000417067825 */ /* 0x000fc600078e0204 */
        /* <DEDUP_REMOVED lines=16> */
.L_x_6:
        /* <DEDUP_REMOVED lines=9> */
.L_x_13:


//--------------------- .text._Z10matmul_gpuILi2EEvPfPKfS2_i --------------------------
	.section	.text._Z10matmul_gpuILi2EEvPfPKfS2_i,"ax",@progbits
	.align	128
        .global         _Z10matmul_gpuILi2EEvPfPKfS2_i
        .type           _Z10matmul_gpuILi2EEvPfPKfS2_i,@function
        .size           _Z10matmul_gpuILi2EEvPfPKfS2_i,(.L_x_14 - _Z10matmul_gpuILi2EEvPfPKfS2_i)
        .other          _Z10matmul_gpuILi2EEvPfPKfS2_i,@"STO_CUDA_ENTRY STV_DEFAULT"
_Z10matmul_gpuILi2EEvPfPKfS2_i:
.text._Z10matmul_gpuILi2EEvPfPKfS2_i:
[----:B------:R-:W-:Y:S01]  /*0000*/  LDC R1, c[0x0][0x37c] ;  /* 0x0000df00ff017b82 */ /* 0x000fe20000000800 */
[----:B------:R-:W0:Y:S07]  /*0010*/  S2R R3, SR_TID.Y ;  /* 0x0000000000037919 */ /* 0x000e2e0000002200 */
[----:B------:R-:W0:Y:S01]  /*0020*/  LDC R14, c[0x0][0x364] ;  /* 0x0000d900ff0e7b82 */ /* 0x000e220000000800 */
[----:B------:R-:W1:Y:S01]  /*0030*/  LDCU UR12, c[0x0][0x398] ;  /* 0x00007300ff0c77ac */ /* 0x000e620008000800 */
[----:B------:R-:W-:Y:S01]  /*0040*/  HFMA2 R22, -RZ, RZ, 0, 0 ;  /* 0x00000000ff167431 */ /* 0x000fe200000001ff */
[----:B------:R-:W2:Y:S01]  /*0050*/  S2R R0, SR_TID.X ;  /* 0x0000000000007919 */ /* 0x000ea20000002100 */
[----:B------:R-:W-:-:S02]  /*0060*/  CS2R R20, SRZ ;  /* 0x0000000000147805 */ /* 0x000fc4000001ff00 */
[----:B------:R-:W-:Y:S01]  /*0070*/  MOV R24, RZ ;  /* 0x000000ff00187202 */ /* 0x000fe20000000f00 */
[----:B------:R-:W3:Y:S01]  /*0080*/  LDCU.64 UR10, c[0x0][0x358] ;  /* 0x00006b00ff0a77ac */ /* 0x000ee20008000a00 */
[----:B------:R-:W0:Y:S08]  /*0090*/  S2UR UR4, SR_CTAID.Y ;  /* 0x00000000000479c3 */ /* 0x000e300000002600 */
[----:B------:R-:W2:Y:S01]  /*00a0*/  S2UR UR5, SR_CTAID.X ;  /* 0x00000000000579c3 */ /* 0x000ea20000002500 */
[----:B-1----:R-:W-:-:S07]  /*00b0*/  UISETP.GE.AND UP0, UPT, UR12, 0x1, UPT ;  /* 0x000000010c00788c */ /* 0x002fce000bf06270 */
[----:B------:R-:W2:Y:S01]  /*00c0*/  LDC R17, c[0x0][0x360] ;  /* 0x0000d800ff117b82 */ /* 0x000ea20000000800 */
[----:B0-----:R-:W-:-:S05]  /*00d0*/  IMAD R14, R14, UR4, R3 ;  /* 0x000000040e0e7c24 */ /* 0x001fca000f8e0203 */
[----:B------:R-:W-:Y:S01]  /*00e0*/  SHF.L.U32 R14, R14, 0x1, RZ ;  /* 0x000000010e0e7819 */ /* 0x000fe200000006ff */
[----:B--2---:R-:W-:-:S05]  /*00f0*/  IMAD R17, R17, UR5, R0 ;  /* 0x0000000511117c24 */ /* 0x004fca000f8e0200 */
[----:B------:R-:W-:Y:S01]  /*0100*/  SHF.L.U32 R17, R17, 0x1, RZ ;  /* 0x0000000111117819 */ /* 0x000fe200000006ff */
[----:B---3--:R-:W-:Y:S06]  /*0110*/  BRA.U !UP0, `(.L_x_7) ;  /* 0x0000000908147547 */ /* 0x008fec000b800000 */
[----:B------:R-:W-:Y:S01]  /*0120*/  UISETP.GE.U32.AND UP1, UPT, UR12, 0x4, UPT ;  /* 0x000000040c00788c */ /* 0x000fe2000bf26070 */
[----:B------:R-:W-:Y:S01]  /*0130*/  MOV R16, RZ ;  /* 0x000000ff00107202 */ /* 0x000fe20000000f00 */
[----:B------:R-:W-:Y:S01]  /*0140*/  ULOP3.LUT UR13, UR12, 0x3, URZ, 0xc0, !UPT ;  /* 0x000000030c0d7892 */ /* 0x000fe2000f8ec0ff */
[----:B------:R-:W-:-:S03]  /*0150*/  MOV R21, RZ ;  /* 0x000000ff00157202 */ /* 0x000fc60000000f00 */
[----:B------:R-:W-:-:S03]  /*0160*/  UISETP.NE.AND UP0, UPT, UR13, URZ, UPT ;  /* 0x000000ff0d00728c */ /* 0x000fc6000bf05270 */
[----:B------:R-:W-:Y:S08]  /*0170*/  BRA.U !UP1, `(.L_x_8) ;  /* 0x00000005090c7547 */ /* 0x000ff0000b800000 */
[----:B------:R-:W0:Y:S01]  /*0180*/  LDC.64 R2, c[0x0][0x388] ;  /* 0x0000e200ff027b82 */ /* 0x000e220000000a00 */
[----:B------:R-:W1:Y:S01]  /*0190*/  LDCU.64 UR14, c[0x0][0x390] ;  /* 0x00007200ff0e77ac */ /* 0x000e620008000a00 */
[----:B------:R-:W-:Y:S02]  /*01a0*/  IMAD R15, R14, UR12, RZ ;  /* 0x0000000c0e0f7c24 */ /* 0x000fe4000f8e02ff */
[----:B------:R-:W-:Y:S01]  /*01b0*/  HFMA2 R22, -RZ, RZ, 0, 0 ;  /* 0x00000000ff167431 */ /* 0x000fe200000001ff */
[----:B------:R-:W-:Y:S01]  /*01c0*/  CS2R R20, SRZ ;  /* 0x0000000000147805 */ /* 0x000fe2000001ff00 */
[----:B------:R-:W-:Y:S01]  /*01d0*/  ULOP3.LUT UR4, UR12, 0x7ffffffc, URZ, 0xc0, !UPT ;  /* 0x7ffffffc0c047892 */ /* 0x000fe2000f8ec0ff */
[----:B------:R-:W-:Y:S02]  /*01e0*/  MOV R0, R17 ;  /* 0x0000001100007202 */ /* 0x000fe40000000f00 */
[----:B------:R-:W-:Y:S01]  /*01f0*/  MOV R24, RZ ;  /* 0x000000ff00187202 */ /* 0x000fe20000000f00 */
[----:B------:R-:W-:-:S02]  /*0200*/  UIADD3 UR5, UPT, UPT, -UR4, URZ, URZ ;  /* 0x000000ff04057290 */ /* 0x000fc4000fffe1ff */
[----:B------:R-:W-:Y:S01]  /*0210*/  MOV R16, UR4 ;  /* 0x0000000400107c02 */ /* 0x000fe20008000f00 */
[----:B-1----:R-:W-:Y:S02]  /*0220*/  UIMAD.WIDE.U32 UR6, UR12, 0xc, UR14 ;  /* 0x0000000c0c0678a5 */ /* 0x002fe4000f8e000e */
[----:B------:R-:W-:Y:S01]  /*0230*/  UIMAD.WIDE.U32 UR8, UR12, 0x8, UR14 ;  /* 0x000000080c0878a5 */ /* 0x000fe2000f8e000e */
[C---:B0-----:R-:W-:Y:S01]  /*0240*/  IMAD.WIDE.U32 R4, R15.reuse, 0x4, R2 ;  /* 0x000000040f047825 */ /* 0x041fe200078e0002 */
[----:B------:R-:W-:Y:S02]  /*0250*/  IADD3 R15, PT, PT, R15, UR12, RZ ;  /* 0x0000000c0f0f7c10 */ /* 0x000fe4000fffe0ff */
[----:B------:R-:W-:-:S04]  /*0260*/  IADD3 R11, P0, PT, R4, 0x8, RZ ;  /* 0x00000008040b7810 */ /* 0x000fc80007f1e0ff */
[----:B------:R-:W-:-:S09]  /*0270*/  IADD3.X R5, PT, PT, RZ, R5, RZ, P0, !PT ;  /* 0x00000005ff057210 */ /* 0x000fd200007fe4ff */
.L_x_9:
[----:B------:R-:W-:Y:S01]  /*0280*/  MOV R13, 0x4 ;  /* 0x00000004000d7802 */ /* 0x000fe20000000f00 */
[----:B------:R-:W-:Y:S01]  /*0290*/  IMAD.WIDE.U32 R6, R15, 0x4, R2 ;  /* 0x000000040f067825 */ /* 0x000fe200078e0002 */
[----:B------:R-:W-:-:S03]  /*02a0*/  MOV R4, R11 ;  /* 0x0000000b00047202 */ /* 0x000fc60000000f00 */
[----:B------:R-:W-:Y:S01]  /*02b0*/  IMAD.WIDE R12, R0, R13, UR14 ;  /* 0x0000000e000c7e25 */ /* 0x000fe2000f8e020d */
[----:B------:R-:W2:Y:S04]  /*02c0*/  LDG.E R29, desc[UR10][R6.64] ;  /* 0x0000000a061d7981 */ /* 0x000ea8000c1e1900 */
[----:B------:R-:W3:Y:S04]  /*02d0*/  LDG.E R23, desc[UR10][R4.64+-0x8] ;  /* 0xfffff80a04177981 */ /* 0x000ee8000c1e1900 */
[----:B------:R-:W3:Y:S04]  /*02e0*/  LDG.E R19, desc[UR10][R12.64] ;  /* 0x0000000a0c137981 */ /* 0x000ee8000c1e1900 */
[----:B------:R-:W4:Y:S01]  /*02f0*/  LDG.E R26, desc[UR10][R12.64+0x4] ;  /* 0x0000040a0c1a7981 */ /* 0x000f22000c1e1900 */
[----:B------:R-:W-:Y:S01]  /*0300*/  UIMAD.WIDE.U32 UR16, UR12, 0x4, UR14 ;  /* 0x000000040c1078a5 */ /* 0x000fe2000f8e000e */
[----:B------:R-:W-:-:S02]  /*0310*/  MOV R9, 0x4 ;  /* 0x0000000400097802 */ /* 0x000fc40000000f00 */
[----:B------:R-:W-:Y:S01]  /*0320*/  MOV R11, 0x4 ;  /* 0x00000004000b7802 */ /* 0x000fe20000000f00 */
[----:B------:R-:W5:Y:S02]  /*0330*/  LDG.E R27, desc[UR10][R4.64+-0x4] ;  /* 0xfffffc0a041b7981 */ /* 0x000f64000c1e1900 */
[C---:B------:R-:W-:Y:S02]  /*0340*/  IMAD.WIDE R8, R0.reuse, R9, UR16 ;  /* 0x0000001000087e25 */ /* 0x040fe4000f8e0209 */
[----:B------:R-:W5:Y:S02]  /*0350*/  LDG.E R13, desc[UR10][R4.64] ;  /* 0x0000000a040d7981 */ /* 0x000f64000c1e1900 */
[----:B------:R-:W-:Y:S02]  /*0360*/  IMAD.WIDE R10, R0, R11, UR8 ;  /* 0x00000008000a7e25 */ /* 0x000fe4000f8e020b */
[----:B------:R-:W5:Y:S04]  /*0370*/  LDG.E R18, desc[UR10][R8.64] ;  /* 0x0000000a08127981 */ /* 0x000f68000c1e1900 */
[----:B------:R0:W5:Y:S04]  /*0380*/  LDG.E R28, desc[UR10][R8.64+0x4] ;  /* 0x0000040a081c7981 */ /* 0x000168000c1e1900 */
[----:B------:R-:W5:Y:S04]  /*0390*/  LDG.E R25, desc[UR10][R10.64] ;  /* 0x0000000a0a197981 */ /* 0x000f68000c1e1900 */
[----:B------:R1:W5:Y:S01]  /*03a0*/  LDG.E R12, desc[UR10][R10.64+0x4] ;  /* 0x0000040a0a0c7981 */ /* 0x000362000c1e1900 */
[----:B0-----:R-:W-:-:S05]  /*03b0*/  MOV R9, 0x4 ;  /* 0x0000000400097802 */ /* 0x001fca0000000f00 */
[----:B------:R-:W-:-:S05]  /*03c0*/  IMAD.WIDE R8, R0, R9, UR6 ;  /* 0x0000000600087e25 */ /* 0x000fca000f8e0209 */
[----:B------:R-:W5:Y:S01]  /*03d0*/  LDG.E R10, desc[UR10][R8.64] ;  /* 0x0000000a080a7981 */ /* 0x000f62000c1e1900 */
[CC--:B---3--:R-:W-:Y:S01]  /*03e0*/  FFMA R24, R23.reuse, R19.reuse, R24 ;  /* 0x0000001317187223 */ /* 0x0c8fe20000000018 */
[-C--:B----4-:R-:W-:Y:S02]  /*03f0*/  FFMA R23, R23, R26.reuse, R20 ;  /* 0x0000001a17177223 */ /* 0x090fe40000000014 */
[----:B------:R-:W3:Y:S01]  /*0400*/  LDG.E R20, desc[UR10][R6.64+0x4] ;  /* 0x0000040a06147981 */ /* 0x000ee2000c1e1900 */
[C---:B--2---:R-:W-:Y:S01]  /*0410*/  FFMA R19, R29.reuse, R19, R22 ;  /* 0x000000131d137223 */ /* 0x044fe20000000016 */
[----:B------:R-:W-:Y:S02]  /*0420*/  FFMA R21, R29, R26, R21 ;  /* 0x0000001a1d157223 */ /* 0x000fe40000000015 */
[----:B------:R-:W2:Y:S04]  /*0430*/  LDG.E R22, desc[UR10][R6.64+0x8] ;  /* 0x0000080a06167981 */ /* 0x000ea8000c1e1900 */
[----:B------:R-:W4:Y:S04]  /*0440*/  LDG.E R26, desc[UR10][R8.64+0x4] ;  /* 0x0000040a081a7981 */ /* 0x000f28000c1e1900 */
[----:B------:R-:W4:Y:S04]  /*0450*/  LDG.E R29, desc[UR10][R6.64+0xc] ;  /* 0x00000c0a061d7981 */ /* 0x000f28000c1e1900 */
[----:B------:R0:W4:Y:S01]  /*0460*/  LDG.E R9, desc[UR10][R4.64+0x4] ;  /* 0x0000040a04097981 */ /* 0x000122000c1e1900 */
[----:B------:R-:W-:Y:S01]  /*0470*/  UIADD3 UR5, UPT, UPT, UR5, 0x4, URZ ;  /* 0x0000000405057890 */ /* 0x000fe2000fffe0ff */
[----:B-----5:R-:W-:-:S03]  /*0480*/  FFMA R24, R27, R18, R24 ;  /* 0x000000121b187223 */ /* 0x020fc60000000018 */
[----:B------:R-:W-:Y:S01]  /*0490*/  UISETP.NE.AND UP1, UPT, UR5, URZ, UPT ;  /* 0x000000ff0500728c */ /* 0x000fe2000bf25270 */
[----:B------:R-:W-:Y:S01]  /*04a0*/  FFMA R23, R27, R28, R23 ;  /* 0x0000001c1b177223 */ /* 0x000fe20000000017 */
[----:B-1----:R-:W-:Y:S01]  /*04b0*/  IADD3 R11, P0, PT, R4, 0x10, RZ ;  /* 0x00000010040b7810 */ /* 0x002fe20007f1e0ff */
[C---:B------:R-:W-:Y:S01]  /*04c0*/  FFMA R24, R13.reuse, R25, R24 ;  /* 0x000000190d187223 */ /* 0x040fe20000000018 */
[----:B------:R-:W-:Y:S01]  /*04d0*/  MOV R27, UR12 ;  /* 0x0000000c001b7c02 */ /* 0x000fe20008000f00 */
[----:B------:R-:W-:Y:S01]  /*04e0*/  FFMA R23, R13, R12, R23 ;  /* 0x0000000c0d177223 */ /* 0x000fe20000000017 */
[----:B0-----:R-:W-:Y:S02]  /*04f0*/  IADD3.X R5, PT, PT, RZ, R5, RZ, P0, !PT ;  /* 0x00000005ff057210 */ /* 0x001fe400007fe4ff */
[----:B------:R-:W-:Y:S02]  /*0500*/  LEA R0, R27, R0, 0x2 ;  /* 0x000000001b007211 */ /* 0x000fe400078e10ff */
[----:B------:R-:W-:Y:S01]  /*0510*/  IADD3 R15, PT, PT, R15, 0x4, RZ ;  /* 0x000000040f0f7810 */ /* 0x000fe20007ffe0ff */
[C---:B---3--:R-:W-:Y:S01]  /*0520*/  FFMA R19, R20.reuse, R18, R19 ;  /* 0x0000001214137223 */ /* 0x048fe20000000013 */
[----:B------:R-:W-:-:S03]  /*0530*/  FFMA R21, R20, R28, R21 ;  /* 0x0000001c14157223 */ /* 0x000fc60000000015 */
[C---:B--2---:R-:W-:Y:S01]  /*0540*/  FFMA R4, R22.reuse, R25, R19 ;  /* 0x0000001916047223 */ /* 0x044fe20000000013 */
[----:B------:R-:W-:-:S03]  /*0550*/  FFMA R21, R22, R12, R21 ;  /* 0x0000000c16157223 */ /* 0x000fc60000000015 */
[C---:B----4-:R-:W-:Y:S01]  /*0560*/  FFMA R22, R29.reuse, R10, R4 ;  /* 0x0000000a1d167223 */ /* 0x050fe20000000004 */
[----:B------:R-:W-:Y:S01]  /*0570*/  FFMA R21, R29, R26, R21 ;  /* 0x0000001a1d157223 */ /* 0x000fe20000000015 */
[C---:B------:R-:W-:Y:S01]  /*0580*/  FFMA R24, R9.reuse, R10, R24 ;  /* 0x0000000a09187223 */ /* 0x040fe20000000018 */
[----:B------:R-:W-:Y:S01]  /*0590*/  FFMA R20, R9, R26, R23 ;  /* 0x0000001a09147223 */ /* 0x000fe20000000017 */
[----:B------:R-:W-:Y:S06]  /*05a0*/  BRA.U UP1, `(.L_x_9) ;  /* 0xfffffffd01347547 */ /* 0x000fec000b83ffff */
.L_x_8:
[----:B------:R-:W-:Y:S05]  /*05b0*/  BRA.U !UP0, `(.L_x_7) ;  /* 0x0000000108ec7547 */ /* 0x000fea000b800000 */
[----:B------:R-:W-:Y:S02]  /*05c0*/  UISETP.NE.AND UP0, UPT, UR13, 0x1, UPT ;  /* 0x000000010d00788c */ /* 0x000fe4000bf05270 */
[----:B------:R-:W-:-:S04]  /*05d0*/  ULOP3.LUT UR4, UR12, 0x1, URZ, 0xc0, !UPT ;  /* 0x000000010c047892 */ /* 0x000fc8000f8ec0ff */
[----:B------:R-:W-:-:S03]  /*05e0*/  UISETP.NE.U32.AND UP1, UPT, UR4, 0x1, UPT ;  /* 0x000000010400788c */ /* 0x000fc6000bf25070 */
[----:B------:R-:W-:Y:S08]  /*05f0*/  BRA.U !UP0, `(.L_x_10) ;  /* 0x0000000108987547 */ /* 0x000ff0000b800000 */
[----:B------:R-:W0:Y:S01]  /*0600*/  LDC.64 R6, c[0x0][0x390] ;  /* 0x0000e400ff067b82 */ /* 0x000e220000000a00 */
[----:B------:R-:W1:Y:S01]  /*0610*/  LDCU.64 UR4, c[0x0][0x388] ;  /* 0x00007100ff0477ac */ /* 0x000e620008000a00 */
[----:B------:R-:W-:Y:S01]  /*0620*/  IMAD R5, R14, UR12, RZ ;  /* 0x0000000c0e057c24 */ /* 0x000fe2000f8e02ff */
[----:B------:R-:W-:Y:S01]  /*0630*/  MOV R15, UR12 ;  /* 0x0000000c000f7c02 */ /* 0x000fe20008000f00 */
[----:B------:R-:W-:-:S03]  /*0640*/  IMAD R13, R16, UR12, R17 ;  /* 0x0000000c100d7c24 */ /* 0x000fc6000f8e0211 */
[----:B------:R-:W-:Y:S01]  /*0650*/  IADD3 R3, PT, PT, R5, UR12, RZ ;  /* 0x0000000c05037c10 */ /* 0x000fe2000fffe0ff */
[----:B------:R-:W2:Y:S01]  /*0660*/  LDC.64 R8, c[0x0][0x388] ;  /* 0x0000e200ff087b82 */ /* 0x000ea20000000a00 */
[CC--:B------:R-:W-:Y:S02]  /*0670*/  IADD3 R4, P1, PT, R16.reuse, R5.reuse, RZ ;  /* 0x0000000510047210 */ /* 0x0c0fe40007f3e0ff */
[C---:B------:R-:W-:Y:S02]  /*0680*/  IADD3 R5, PT, PT, R16.reuse, R5, RZ ;  /* 0x0000000510057210 */ /* 0x040fe40007ffe0ff */
[----:B------:R-:W-:Y:S02]  /*0690*/  IADD3.X R11, PT, PT, RZ, RZ, RZ, P1, !PT ;  /* 0x000000ffff0b7210 */ /* 0x000fe40000ffe4ff */
[----:B------:R-:W-:Y:S02]  /*06a0*/  IADD3 R0, P0, PT, R16, R3, RZ ;  /* 0x0000000310007210 */ /* 0x000fe40007f1e0ff */
[----:B-1----:R-:W-:-:S02]  /*06b0*/  LEA R10, P1, R4, UR4, 0x2 ;  /* 0x00000004040a7c11 */ /* 0x002fc4000f8210ff */
[----:B------:R-:W-:Y:S02]  /*06c0*/  IADD3.X R3, PT, PT, RZ, RZ, RZ, P0, !PT ;  /* 0x000000ffff037210 */ /* 0x000fe400007fe4ff */
[----:B------:R-:W-:Y:S01]  /*06d0*/  LEA.HI.X R11, R4, UR5, R11, 0x2, P1 ;  /* 0x00000005040b7c11 */ /* 0x000fe200088f140b */
[----:B0-----:R-:W-:Y:S01]  /*06e0*/  IMAD.WIDE R6, R13, 0x4, R6 ;  /* 0x000000040d067825 */ /* 0x001fe200078e0206 */
[C---:B------:R-:W-:Y:S02]  /*06f0*/  IADD3 R13, PT, PT, R5.reuse, UR12, RZ ;  /* 0x0000000c050d7c10 */ /* 0x040fe4000fffe0ff */
[C---:B------:R-:W-:Y:S01]  /*0700*/  LEA R2, P0, R0.reuse, UR4, 0x2 ;  /* 0x0000000400027c11 */ /* 0x040fe2000f8010ff */
[----:B------:R0:W3:Y:S03]  /*0710*/  LDG.E R10, desc[UR10][R10.64+0x4] ;  /* 0x0000040a0a0a7981 */ /* 0x0000e6000c1e1900 */
[----:B------:R-:W-:Y:S01]  /*0720*/  LEA.HI.X R3, R0, UR5, R3, 0x2, P0 ;  /* 0x0000000500037c11 */ /* 0x000fe200080f1403 */
[--C-:B--2---:R-:W-:Y:S01]  /*0730*/  IMAD.WIDE.U32 R4, R5, 0x4, R8.reuse ;  /* 0x0000000405047825 */ /* 0x104fe200078e0008 */
[----:B------:R-:W2:Y:S03]  /*0740*/  LDG.E R0, desc[UR10][R6.64] ;  /* 0x0000000a06007981 */ /* 0x000ea6000c1e1900 */
[----:B------:R-:W-:Y:S01]  /*0750*/  IMAD.WIDE.U32 R12, R13, 0x4, R8 ;  /* 0x000000040d0c7825 */ /* 0x000fe200078e0008 */
[----:B------:R-:W4:Y:S03]  /*0760*/  LDG.E R3, desc[UR10][R2.64+0x4] ;  /* 0x0000040a02037981 */ /* 0x000f26000c1e1900 */
[----:B------:R-:W-:Y:S01]  /*0770*/  IMAD.WIDE.U32 R8, R15, 0x4, R6 ;  /* 0x000000040f087825 */ /* 0x000fe200078e0006 */
[----:B------:R-:W2:Y:S04]  /*0780*/  LDG.E R5, desc[UR10][R4.64] ;  /* 0x0000000a04057981 */ /* 0x000ea8000c1e1900 */
[----:B------:R-:W0:Y:S04]  /*0790*/  LDG.E R15, desc[UR10][R6.64+0x4] ;  /* 0x0000040a060f7981 */ /* 0x000e28000c1e1900 */
[----:B------:R-:W5:Y:S04]  /*07a0*/  LDG.E R13, desc[UR10][R12.64] ;  /* 0x0000000a0c0d7981 */ /* 0x000f68000c1e1900 */
[----:B------:R-:W3:Y:S04]  /*07b0*/  LDG.E R18, desc[UR10][R8.64] ;  /* 0x0000000a08127981 */ /* 0x000ee8000c1e1900 */
[----:B------:R-:W4:Y:S01]  /*07c0*/  LDG.E R26, desc[UR10][R8.64+0x4] ;  /* 0x0000040a081a7981 */ /* 0x000f22000c1e1900 */
[----:B------:R-:W-:Y:S01]  /*07d0*/  IADD3 R16, PT, PT, R16, 0x2, RZ ;  /* 0x0000000210107810 */ /* 0x000fe20007ffe0ff */
[CC--:B--2---:R-:W-:Y:S01]  /*07e0*/  FFMA R19, R5.reuse, R0.reuse, R24 ;  /* 0x0000000005137223 */ /* 0x0c4fe20000000018 */
[-C--:B0-----:R-:W-:Y:S01]  /*07f0*/  FFMA R11, R5, R15.reuse, R20 ;  /* 0x0000000f050b7223 */ /* 0x081fe20000000014 */
[C---:B-----5:R-:W-:Y:S01]  /*0800*/  FFMA R22, R13.reuse, R0, R22 ;  /* 0x000000000d167223 */ /* 0x060fe20000000016 */
[----:B------:R-:W-:Y:S01]  /*0810*/  FFMA R21, R13, R15, R21 ;  /* 0x0000000f0d157223 */ /* 0x000fe20000000015 */
[----:B---3--:R-:W-:-:S02]  /*0820*/  FFMA R24, R10, R18, R19 ;  /* 0x000000120a187223 */ /* 0x008fc40000000013 */
[C---:B----4-:R-:W-:Y:S01]  /*0830*/  FFMA R22, R3.reuse, R18, R22 ;  /* 0x0000001203167223 */ /* 0x050fe20000000016 */
[-C--:B------:R-:W-:Y:S01]  /*0840*/  FFMA R20, R10, R26.reuse, R11 ;  /* 0x0000001a0a147223 */ /* 0x080fe2000000000b */
[----:B------:R-:W-:-:S07]  /*0850*/  FFMA R21, R3, R26, R21 ;  /* 0x0000001a03157223 */ /* 0x000fce0000000015 */
.L_x_10:
[----:B------:R-:W-:Y:S05]  /*0860*/  BRA.U UP1, `(.L_x_7) ;  /* 0x0000000101407547 */ /* 0x000fea000b800000 */
[----:B------:R-:W0:Y:S01]  /*0870*/  LDC.64 R4, c[0x0][0x388] ;  /* 0x0000e200ff047b82 */ /* 0x000e220000000a00 */
[----:B------:R-:W-:Y:S02]  /*0880*/  IMAD R3, R14, UR12, R16 ;  /* 0x0000000c0e037c24 */ /* 0x000fe4000f8e0210 */
[----:B------:R-:W-:-:S03]  /*0890*/  IMAD R11, R16, UR12, R17 ;  /* 0x0000000c100b7c24 */ /* 0x000fc6000f8e0211 */
[C---:B------:R-:W-:Y:S02]  /*08a0*/  IADD3 R9, PT, PT, R3.reuse, UR12, RZ ;  /* 0x0000000c03097c10 */ /* 0x040fe4000fffe0ff */
[----:B------:R-:W1:Y:S01]  /*08b0*/  LDC.64 R6, c[0x0][0x390] ;  /* 0x0000e400ff067b82 */ /* 0x000e620000000a00 */
[----:B0-----:R-:W-:-:S04]  /*08c0*/  IMAD.WIDE.U32 R2, R3, 0x4, R4 ;  /* 0x0000000403027825 */ /* 0x001fc800078e0004 */
[----:B------:R-:W-:Y:S02]  /*08d0*/  IMAD.WIDE.U32 R4, R9, 0x4, R4 ;  /* 0x0000000409047825 */ /* 0x000fe400078e0004 */
[----:B------:R-:W2:Y:S02]  /*08e0*/  LDG.E R3, desc[UR10][R2.64] ;  /* 0x0000000a02037981 */ /* 0x000ea4000c1e1900 */
[----:B-1----:R-:W-:Y:S02]  /*08f0*/  IMAD.WIDE R6, R11, 0x4, R6 ;  /* 0x000000040b067825 */ /* 0x002fe400078e0206 */
[----:B------:R-:W3:Y:S04]  /*0900*/  LDG.E R5, desc[UR10][R4.64] ;  /* 0x0000000a04057981 */ /* 0x000ee8000c1e1900 */
[----:B------:R-:W2:Y:S04]  /*0910*/  LDG.E R0, desc[UR10][R6.64] ;  /* 0x0000000a06007981 */ /* 0x000ea8000c1e1900 */
[----:B------:R-:W4:Y:S01]  /*0920*/  LDG.E R8, desc[UR10][R6.64+0x4] ;  /* 0x0000040a06087981 */ /* 0x000f22000c1e1900 */
[-C--:B--2---:R-:W-:Y:S01]  /*0930*/  FFMA R24, R3, R0.reuse, R24 ;  /* 0x0000000003187223 */ /* 0x084fe20000000018 */
[----:B---3--:R-:W-:Y:S01]  /*0940*/  FFMA R22, R5, R0, R22 ;  /* 0x0000000005167223 */ /* 0x008fe20000000016 */
[-C--:B----4-:R-:W-:Y:S01]  /*0950*/  FFMA R20, R3, R8.reuse, R20 ;  /* 0x0000000803147223 */ /* 0x090fe20000000014 */
[----:B------:R-:W-:-:S07]  /*0960*/  FFMA R21, R5, R8, R21 ;  /* 0x0000000805157223 */ /* 0x000fce0000000015 */
.L_x_7:
[----:B------:R-:W0:Y:S01]  /*0970*/  LDC.64 R2, c[0x0][0x380] ;  /* 0x0000e000ff027b82 */ /* 0x000e220000000a00 */
[----:B------:R-:W-:Y:S01]  /*0980*/  IMAD R17, R14, UR12, R17 ;  /* 0x0000000c0e117c24 */ /* 0x000fe2000f8e0211 */
[----:B------:R-:W-:-:S03]  /*0990*/  MOV R5, UR12 ;  /* 0x0000000c00057c02 */ /* 0x000fc60008000f00 */
[----:B0-----:R-:W-:-:S05]  /*09a0*/  IMAD.WIDE R2, R17, 0x4, R2 ;  /* 0x0000000411027825 */ /* 0x001fca00078e0202 */
[----:B------:R-:W-:Y:S01]  /*09b0*/  STG.E desc[UR10][R2.64], R24 ;  /* 0x0000001802007986 */ /* 0x000fe2000c10190a */
[----:B------:R-:W-:-:S03]  /*09c0*/  IMAD.WIDE R4, R5, 0x4, R2 ;  /* 0x0000000405047825 */ /* 0x000fc600078e0202 */
[----:B------:R-:W-:Y:S04]  /*09d0*/  STG.E desc[UR10][R2.64+0x4], R20 ;  /* 0x0000041402007986 */ /* 0x000fe8000c10190a */
[----:B------:R-:W-:Y:S04]  /*09e0*/  STG.E desc[UR10][R4.64], R22 ;  /* 0x0000001604007986 */ /* 0x000fe8000c10190a */
[----:B------:R-:W-:Y:S01]  /*09f0*/  STG.E desc[UR10][R4.64+0x4], R21 ;  /* 0x0000041504007986 */ /* 0x000fe2000c10190a */
[----:B------:R-:W-:Y:S05]  /*0a00*/  EXIT ;  /* 0x000000000000794d */ /* 0x000fea0003800000 */
.L_x_11:
        /* <DEDUP_REMOVED lines=15> */
.L_x_14:


//--------------------- .nv.shared.reserved.0     --------------------------
	.section	.nv.shared.reserved.0,"aw",@nobits
	.weak		__nv_reservedSMEM_offset_0_alias
	.size		__nv_reservedSMEM_offset_0_alias, 0, 64
	.other		__nv_reservedSMEM_offset_0_alias,@"STO_CUDA_RESERVED_SHARED STV_DEFAULT"
__nv_reservedSMEM_offset_0_alias:
	.zero		0
	.zero		64


//--------------------- .nv.constant0._Z10matmul_gpuILi8EEvPfPKfS2_i --------------------------
	.section	.nv.constant0._Z10matmul_gpuILi8EEvPfPKfS2_i,"a",@progbits
	.sectionflags	@""
	.align	4
.nv.constant0._Z10matmul_gpuILi8EEvPfPKfS2_i:
	.zero		924


//--------------------- .nv.constant0._Z10matmul_gpuILi4EEvPfPKfS2_i --------------------------
	.section	.nv.constant0._Z10matmul_gpuILi4EEvPfPKfS2_i,"a",@progbits
	.sectionflags	@""
	.align	4
.nv.constant0._Z10matmul_gpuILi4EEvPfPKfS2_i:
	.zero		924


//--------------------- .nv.constant0._Z10matmul_gpuILi2EEvPfPKfS2_i --------------------------
	.section	.nv.constant0._Z10matmul_gpuILi2EEvPfPKfS2_i,"a",@progbits
	.sectionflags	@""
	.align	4
.nv.constant0._Z10matmul_gpuILi2EEvPfPKfS2_i:
	.zero		924


//--------------------- SYMBOLS --------------------------

	.type		.nv.reservedSmem.offset0,@object
	.size		.nv.reservedSmem.offset0,0x4
